// auto-generated by cutlass_sweep.gemm — config: {"arch": "sm_100", "cluster_m": 2, "cluster_n": 2, "dtype": "tf32", "stages": 0, "tile_k": 128, "tile_m": 128, "tile_n": 64}
#include "cutlass/cutlass.h"
#include "cutlass/gemm/collective/collective_builder.hpp"
#include "cutlass/gemm/device/gemm_universal_adapter.h"
#include "cutlass/gemm/kernel/gemm_universal.hpp"
#include "cutlass/epilogue/collective/collective_builder.hpp"

using ElemA = cutlass::tfloat32_t;
using ElemB = cutlass::tfloat32_t;
using ElemCD = cutlass::tfloat32_t;
using Acc  = float;
using TileShape    = cute::Shape<cute::_128, cute::_64, cute::_128>;
using ClusterShape = cute::Shape<cute::_2, cute::_2, cute::_1>;

using CollectiveEpilogue = typename cutlass::epilogue::collective::CollectiveBuilder<
    cutlass::arch::Sm100, cutlass::arch::OpClassTensorOp,
    TileShape, ClusterShape,
    cutlass::epilogue::collective::EpilogueTileAuto,
    Acc, Acc,
    ElemCD, cutlass::layout::RowMajor, 128 / cutlass::sizeof_bits<ElemCD>::value,
    ElemCD, cutlass::layout::RowMajor, 128 / cutlass::sizeof_bits<ElemCD>::value,
    cutlass::epilogue::collective::EpilogueScheduleAuto
  >::CollectiveOp;

using CollectiveMainloop = typename cutlass::gemm::collective::CollectiveBuilder<
    cutlass::arch::Sm100, cutlass::arch::OpClassTensorOp,
    ElemA, cutlass::layout::RowMajor, 128 / cutlass::sizeof_bits<ElemA>::value,
    ElemB, cutlass::layout::ColumnMajor, 128 / cutlass::sizeof_bits<ElemB>::value,
    Acc,
    TileShape, ClusterShape,
    cutlass::gemm::collective::StageCountAutoCarveout<static_cast<int>(sizeof(typename CollectiveEpilogue::SharedStorage))>,
    cutlass::gemm::collective::KernelScheduleAuto
  >::CollectiveOp;

using GemmKernel = cutlass::gemm::kernel::GemmUniversal<
    cute::Shape<int,int,int,int>,
    CollectiveMainloop,
    CollectiveEpilogue
>;
using Gemm = cutlass::gemm::device::GemmUniversalAdapter<GemmKernel>;

// Force the device kernel symbol into the cubin without needing a host main.
auto* _anchor = &cutlass::device_kernel<GemmKernel>;


// ===== COMPILED SASS (sm_100a) =====

	.target	sm_100a

	.elftype	@"ET_EXEC"


//--------------------- .note.nv.tkinfo           --------------------------
	.section	.note.nv.tkinfo,"",@"SHT_NOTE"
	.sectionflags	@"SHF_NOTE_NV_TKINFO"
	.tkinfo
        /*0018*/ 	.word	0x00000002
        /*0030*/ 	.string	""
        /*0030*/ 	.string	"ptxas"
        /*0030*/ 	.string	"Cuda compilation tools, release 13.0, V13.0.88"
        /*0030*/ 	.string	"Build cuda_13.0.r13.0/compiler.36424714_0"
        /*0030*/ 	.string	"-arch sm_100a -m 64 "



//--------------------- .note.nv.cuinfo           --------------------------
	.section	.note.nv.cuinfo,"",@"SHT_NOTE"
	.sectionflags	@"SHF_NOTE_NV_CUINFO"
        /*0018*/ 	.short	0x0002
        /*001a*/ 	.short	0x0064
        /*001c*/ 	.short	0x0082
	.zero		2


//--------------------- .nv.info                  --------------------------
	.section	.nv.info,"",@"SHT_CUDA_INFO"
	.align	4


	//----- nvinfo : EIATTR_REGCOUNT
	.align		4
        /*0000*/ 	.byte	0x04, 0x2f
        /*0002*/ 	.short	(.L_19 - .L_18)
	.align		4
.L_18:
        /*0004*/ 	.word	index@(_ZN7cutlass13device_kernelINS_4gemm6kernel13GemmUniversalIN4cute5tupleIJiiiiEEENS1_10collective13CollectiveMmaINS1_35MainloopSm100TmaUmmaWarpSpecializedILi4ELi2ELi4ENS5_IJNS4_1CILi2EEESB_NSA_ILi1EEEEEEEENS5_IJNSA_ILi128EEENSA_ILi64EEESF_EEENS_10tfloat32_tENS5_IJlSC_lEEESI_SJ_NS4_8TiledMMAINS4_8MMA_AtomIJNS4_23SM100_MMA_TF32_2x1SM_SSISI_SI_fLi128ELi64ELNS4_4UMMA5MajorE0ELSO_0ELNSN_7ScaleInE0ELSP_0EEEEEENS4_6LayoutINS5_IJSC_SC_SC_EEENS5_IJNSA_ILi0EEESU_SU_EEEEENS5_IJNS4_10UnderscoreESX_SX_EEEEENS4_28SM100_TMA_2SM_LOAD_MULTICASTENS4_14ComposedLayoutINS4_7SwizzleILi3ELi4ELi3EEENS4_18smem_ptr_flag_bitsILi32EEENSS_INS5_IJNSA_ILi8EEENSA_ILi32EEEEEENS5_IJS17_SC_EEEEEEEvNS4_8identityENS4_18SM100_TMA_2SM_LOADES1B_vS1C_EENS_8epilogue10collective18CollectiveEpilogueINS1F_23Sm100TmaWarpSpecializedILi3ELi2ELi16ELb1ELb0EEEJNS5_IJSG_SG_SF_EEENS5_IJNSS_ISG_SC_EENSS_INS5_IJNSA_ILi16EEESB_EEENS5_IJSC_S17_EEEEEEEESI_SJ_SI_SJ_NS1F_6fusion15FusionCallbacksIS1J_NS1R_17LinearCombinationISI_fSI_fLNS_15FloatRoundStyleE2EEES1K_S1Q_JEEENS4_5SM1004TMEM4LOAD26SM100_TMEM_LOAD_32dp32b16xENS4_13SM90_TMA_LOADENS11_INS12_ILi2ELi4ELi3EEES15_NSS_INS5_IJS16_S1M_EEENS5_IJS1M_SC_EEEEEEENS4_39AutoVectorizingCopyWithAssumedAlignmentILi128EEENS4_14SM90_TMA_STOREES26_S28_S28_EEEvvEEEEvNT_6ParamsE)
        /*0008*/ 	.word	0x00000056


	//----- nvinfo : EIATTR_FRAME_SIZE
	.align		4
.L_19:
        /*000c*/ 	.byte	0x04, 0x11
        /*000e*/ 	.short	(.L_21 - .L_20)
	.align		4
.L_20:
        /*0010*/ 	.word	index@($__internal_2_$__cuda_sm10x_tcgen05_guardrail_trap_unallocated_columns_being_dealloced)
        /*0014*/ 	.word	0x00000000


	//----- nvinfo : EIATTR_FRAME_SIZE
	.align		4
.L_21:
        /*0018*/ 	.byte	0x04, 0x11
        /*001a*/ 	.short	(.L_23 - .L_22)
	.align		4
.L_22:
        /*001c*/ 	.word	index@($__internal_1_$__cuda_sm10x_tcgen05_guardrail_trap_phase_invalid_during_alloc)
        /*0020*/ 	.word	0x00000000


	//----- nvinfo : EIATTR_FRAME_SIZE
	.align		4
.L_23:
        /*0024*/ 	.byte	0x04, 0x11
        /*0026*/ 	.short	(.L_25 - .L_24)
	.align		4
.L_24:
        /*0028*/ 	.word	index@($__internal_0_$__cuda_sm10x_tcgen05_guardrail_trap_col_being_dealloced_not_returned_by_alloc)
        /*002c*/ 	.word	0x00000000


	//----- nvinfo : EIATTR_FRAME_SIZE
	.align		4
.L_25:
        /*0030*/ 	.byte	0x04, 0x11
        /*0032*/ 	.short	(.L_27 - .L_26)
	.align		4
.L_26:
        /*0034*/ 	.word	index@(_ZN7cutlass13device_kernelINS_4gemm6kernel13GemmUniversalIN4cute5tupleIJiiiiEEENS1_10collective13CollectiveMmaINS1_35MainloopSm100TmaUmmaWarpSpecializedILi4ELi2ELi4ENS5_IJNS4_1CILi2EEESB_NSA_ILi1EEEEEEEENS5_IJNSA_ILi128EEENSA_ILi64EEESF_EEENS_10tfloat32_tENS5_IJlSC_lEEESI_SJ_NS4_8TiledMMAINS4_8MMA_AtomIJNS4_23SM100_MMA_TF32_2x1SM_SSISI_SI_fLi128ELi64ELNS4_4UMMA5MajorE0ELSO_0ELNSN_7ScaleInE0ELSP_0EEEEEENS4_6LayoutINS5_IJSC_SC_SC_EEENS5_IJNSA_ILi0EEESU_SU_EEEEENS5_IJNS4_10UnderscoreESX_SX_EEEEENS4_28SM100_TMA_2SM_LOAD_MULTICASTENS4_14ComposedLayoutINS4_7SwizzleILi3ELi4ELi3EEENS4_18smem_ptr_flag_bitsILi32EEENSS_INS5_IJNSA_ILi8EEENSA_ILi32EEEEEENS5_IJS17_SC_EEEEEEEvNS4_8identityENS4_18SM100_TMA_2SM_LOADES1B_vS1C_EENS_8epilogue10collective18CollectiveEpilogueINS1F_23Sm100TmaWarpSpecializedILi3ELi2ELi16ELb1ELb0EEEJNS5_IJSG_SG_SF_EEENS5_IJNSS_ISG_SC_EENSS_INS5_IJNSA_ILi16EEESB_EEENS5_IJSC_S17_EEEEEEEESI_SJ_SI_SJ_NS1F_6fusion15FusionCallbacksIS1J_NS1R_17LinearCombinationISI_fSI_fLNS_15FloatRoundStyleE2EEES1K_S1Q_JEEENS4_5SM1004TMEM4LOAD26SM100_TMEM_LOAD_32dp32b16xENS4_13SM90_TMA_LOADENS11_INS12_ILi2ELi4ELi3EEES15_NSS_INS5_IJS16_S1M_EEENS5_IJS1M_SC_EEEEEEENS4_39AutoVectorizingCopyWithAssumedAlignmentILi128EEENS4_14SM90_TMA_STOREES26_S28_S28_EEEvvEEEEvNT_6ParamsE)
        /*0038*/ 	.word	0x00000000


	//----- nvinfo : EIATTR_MIN_STACK_SIZE
	.align		4
.L_27:
        /*003c*/ 	.byte	0x04, 0x12
        /*003e*/ 	.short	(.L_29 - .L_28)
	.align		4
.L_28:
        /*0040*/ 	.word	index@(_ZN7cutlass13device_kernelINS_4gemm6kernel13GemmUniversalIN4cute5tupleIJiiiiEEENS1_10collective13CollectiveMmaINS1_35MainloopSm100TmaUmmaWarpSpecializedILi4ELi2ELi4ENS5_IJNS4_1CILi2EEESB_NSA_ILi1EEEEEEEENS5_IJNSA_ILi128EEENSA_ILi64EEESF_EEENS_10tfloat32_tENS5_IJlSC_lEEESI_SJ_NS4_8TiledMMAINS4_8MMA_AtomIJNS4_23SM100_MMA_TF32_2x1SM_SSISI_SI_fLi128ELi64ELNS4_4UMMA5MajorE0ELSO_0ELNSN_7ScaleInE0ELSP_0EEEEEENS4_6LayoutINS5_IJSC_SC_SC_EEENS5_IJNSA_ILi0EEESU_SU_EEEEENS5_IJNS4_10UnderscoreESX_SX_EEEEENS4_28SM100_TMA_2SM_LOAD_MULTICASTENS4_14ComposedLayoutINS4_7SwizzleILi3ELi4ELi3EEENS4_18smem_ptr_flag_bitsILi32EEENSS_INS5_IJNSA_ILi8EEENSA_ILi32EEEEEENS5_IJS17_SC_EEEEEEEvNS4_8identityENS4_18SM100_TMA_2SM_LOADES1B_vS1C_EENS_8epilogue10collective18CollectiveEpilogueINS1F_23Sm100TmaWarpSpecializedILi3ELi2ELi16ELb1ELb0EEEJNS5_IJSG_SG_SF_EEENS5_IJNSS_ISG_SC_EENSS_INS5_IJNSA_ILi16EEESB_EEENS5_IJSC_S17_EEEEEEEESI_SJ_SI_SJ_NS1F_6fusion15FusionCallbacksIS1J_NS1R_17LinearCombinationISI_fSI_fLNS_15FloatRoundStyleE2EEES1K_S1Q_JEEENS4_5SM1004TMEM4LOAD26SM100_TMEM_LOAD_32dp32b16xENS4_13SM90_TMA_LOADENS11_INS12_ILi2ELi4ELi3EEES15_NSS_INS5_IJS16_S1M_EEENS5_IJS1M_SC_EEEEEEENS4_39AutoVectorizingCopyWithAssumedAlignmentILi128EEENS4_14SM90_TMA_STOREES26_S28_S28_EEEvvEEEEvNT_6ParamsE)
        /*0044*/ 	.word	0x00000000
.L_29:


//--------------------- .nv.compat                --------------------------
	.section	.nv.compat,"",@"SHT_CUDA_COMPAT_INFO"
	.align	4
        /*0000*/ 	.byte	0x02, 0x09, 0x01, 0x00, 0x02, 0x02, 0x02, 0x00, 0x02, 0x05, 0x05, 0x00, 0x03, 0x07, 0x01, 0x01
        /*0010*/ 	.byte	0x02, 0x03, 0x01, 0x00, 0x02, 0x06, 0x01, 0x00, 0x04, 0x0b, 0x08, 0x00, 0x09, 0x00, 0x00, 0x00
        /*0020*/ 	.byte	0x00, 0x00, 0x00, 0x00


//--------------------- .nv.info._ZN7cutlass13device_kernelINS_4gemm6kernel13GemmUniversalIN4cute5tupleIJiiiiEEENS1_10collective13CollectiveMmaINS1_35MainloopSm100TmaUmmaWarpSpecializedILi4ELi2ELi4ENS5_IJNS4_1CILi2EEESB_NSA_ILi1EEEEEEEENS5_IJNSA_ILi128EEENSA_ILi64EEESF_EEENS_10tfloat32_tENS5_IJlSC_lEEESI_SJ_NS4_8TiledMMAINS4_8MMA_AtomIJNS4_23SM100_MMA_TF32_2x1SM_SSISI_SI_fLi128ELi64ELNS4_4UMMA5MajorE0ELSO_0ELNSN_7ScaleInE0ELSP_0EEEEEENS4_6LayoutINS5_IJSC_SC_SC_EEENS5_IJNSA_ILi0EEESU_SU_EEEEENS5_IJNS4_10UnderscoreESX_SX_EEEEENS4_28SM100_TMA_2SM_LOAD_MULTICASTENS4_14ComposedLayoutINS4_7SwizzleILi3ELi4ELi3EEENS4_18smem_ptr_flag_bitsILi32EEENSS_INS5_IJNSA_ILi8EEENSA_ILi32EEEEEENS5_IJS17_SC_EEEEEEEvNS4_8identityENS4_18SM100_TMA_2SM_LOADES1B_vS1C_EENS_8epilogue10collective18CollectiveEpilogueINS1F_23Sm100TmaWarpSpecializedILi3ELi2ELi16ELb1ELb0EEEJNS5_IJSG_SG_SF_EEENS5_IJNSS_ISG_SC_EENSS_INS5_IJNSA_ILi16EEESB_EEENS5_IJSC_S17_EEEEEEEESI_SJ_SI_SJ_NS1F_6fusion15FusionCallbacksIS1J_NS1R_17LinearCombinationISI_fSI_fLNS_15FloatRoundStyleE2EEES1K_S1Q_JEEENS4_5SM1004TMEM4LOAD26SM100_TMEM_LOAD_32dp32b16xENS4_13SM90_TMA_LOADENS11_INS12_ILi2ELi4ELi3EEES15_NSS_INS5_IJS16_S1M_EEENS5_IJS1M_SC_EEEEEEENS4_39AutoVectorizingCopyWithAssumedAlignmentILi128EEENS4_14SM90_TMA_STOREES26_S28_S28_EEEvvEEEEvNT_6ParamsE --------------------------
	.section	.nv.info._ZN7cutlass13device_kernelINS_4gemm6kernel13GemmUniversalIN4cute5tupleIJiiiiEEENS1_10collective13CollectiveMmaINS1_35MainloopSm100TmaUmmaWarpSpecializedILi4ELi2ELi4ENS5_IJNS4_1CILi2EEESB_NSA_ILi1EEEEEEEENS5_IJNSA_ILi128EEENSA_ILi64EEESF_EEENS_10tfloat32_tENS5_IJlSC_lEEESI_SJ_NS4_8TiledMMAINS4_8MMA_AtomIJNS4_23SM100_MMA_TF32_2x1SM_SSISI_SI_fLi128ELi64ELNS4_4UMMA5MajorE0ELSO_0ELNSN_7ScaleInE0ELSP_0EEEEEENS4_6LayoutINS5_IJSC_SC_SC_EEENS5_IJNSA_ILi0EEESU_SU_EEEEENS5_IJNS4_10UnderscoreESX_SX_EEEEENS4_28SM100_TMA_2SM_LOAD_MULTICASTENS4_14ComposedLayoutINS4_7SwizzleILi3ELi4ELi3EEENS4_18smem_ptr_flag_bitsILi32EEENSS_INS5_IJNSA_ILi8EEENSA_ILi32EEEEEENS5_IJS17_SC_EEEEEEEvNS4_8identityENS4_18SM100_TMA_2SM_LOADES1B_vS1C_EENS_8epilogue10collective18CollectiveEpilogueINS1F_23Sm100TmaWarpSpecializedILi3ELi2ELi16ELb1ELb0EEEJNS5_IJSG_SG_SF_EEENS5_IJNSS_ISG_SC_EENSS_INS5_IJNSA_ILi16EEESB_EEENS5_IJSC_S17_EEEEEEEESI_SJ_SI_SJ_NS1F_6fusion15FusionCallbacksIS1J_NS1R_17LinearCombinationISI_fSI_fLNS_15FloatRoundStyleE2EEES1K_S1Q_JEEENS4_5SM1004TMEM4LOAD26SM100_TMEM_LOAD_32dp32b16xENS4_13SM90_TMA_LOADENS11_INS12_ILi2ELi4ELi3EEES15_NSS_INS5_IJS16_S1M_EEENS5_IJS1M_SC_EEEEEEENS4_39AutoVectorizingCopyWithAssumedAlignmentILi128EEENS4_14SM90_TMA_STOREES26_S28_S28_EEEvvEEEEvNT_6ParamsE,"",@"SHT_CUDA_INFO"
	.sectionflags	@""
	.align	4


	//----- nvinfo : EIATTR_CUDA_API_VERSION
	.align		4
        /*0000*/ 	.byte	0x04, 0x37
        /*0002*/ 	.short	(.L_31 - .L_30)
.L_30:
        /*0004*/ 	.word	0x00000082


	//----- nvinfo : EIATTR_KPARAM_INFO
	.align		4
.L_31:
        /*0008*/ 	.byte	0x04, 0x17
        /*000a*/ 	.short	(.L_33 - .L_32)
.L_32:
        /*000c*/ 	.word	0x00000000
        /*0010*/ 	.short	0x0000
        /*0012*/ 	.short	0x0000
        /*0014*/ 	.byte	0x00, 0xf0, 0x01, 0x20


	//----- nvinfo : EIATTR_AT_ENTRY_FRAGMENTS
	.align		4
.L_33:
        /*0018*/ 	.byte	0x04, 0x4f
        /*001a*/ 	.short	(.L_35 - .L_34)


	//   ....[0]....
.L_34:
        /*001c*/ 	.word	0x00000007


	//----- nvinfo : EIATTR_RESERVED_SMEM_USED
	.align		4
.L_35:
        /*0020*/ 	.byte	0x01, 0x41
	.zero		2


	//----- nvinfo : EIATTR_SPARSE_MMA_MASK
	.align		4
        /*0024*/ 	.byte	0x03, 0x50
        /*0026*/ 	.short	0x0000


	//----- nvinfo : EIATTR_TCGEN05_2CTA_USED
	.align		4
        /*0028*/ 	.byte	0x01, 0x52
	.zero		2


	//----- nvinfo : EIATTR_MAXREG_COUNT
	.align		4
        /*002c*/ 	.byte	0x03, 0x1b
        /*002e*/ 	.short	0x00ff


	//----- nvinfo : EIATTR_NUM_BARRIERS
	.align		4
        /*0030*/ 	.byte	0x02, 0x4c
        /*0032*/ 	.byte	0x07
	.zero		1


	//----- nvinfo : EIATTR_EXTERNS
	.align		4
        /*0034*/ 	.byte	0x04, 0x0f
        /*0036*/ 	.short	(.L_37 - .L_36)


	//   ....[0]....
	.align		4
.L_36:
        /*0038*/ 	.word	index@(__assertfail)


	//----- nvinfo : EIATTR_MERCURY_ISA_VERSION
	.align		4
.L_37:
        /*003c*/ 	.byte	0x03, 0x5f
        /*003e*/ 	.short	0x0101


	//----- nvinfo : EIATTR_INT_WARP_WIDE_INSTR_OFFSETS
	.align		4
        /*0040*/ 	.byte	0x04, 0x31
        /*0042*/ 	.short	(.L_39 - .L_38)


	//   ....[0]....
.L_38:
        /*0044*/ 	.word	0x00000d80


	//   ....[1]....
        /*0048*/ 	.word	0x00000e20


	//   ....[2]....
        /*004c*/ 	.word	0x00004dd0


	//   ....[3]....
        /*0050*/ 	.word	0x00004df0


	//   ....[4]....
        /*0054*/ 	.word	0x00004e20


	//   ....[5]....
        /*0058*/ 	.word	0x000059c0


	//   ....[6]....
        /*005c*/ 	.word	0x00005a80


	//   ....[7]....
        /*0060*/ 	.word	0x00005af0


	//   ....[8]....
        /*0064*/ 	.word	0x00005c30


	//   ....[9]....
        /*0068*/ 	.word	0x00005d30


	//   ....[10]....
        /*006c*/ 	.word	0x00005d60


	//----- nvinfo : EIATTR_COOP_GROUP_MASK_REGIDS
	.align		4
.L_39:
        /*0070*/ 	.byte	0x04, 0x29
        /*0072*/ 	.short	(.L_41 - .L_40)


	//   ....[0]....
.L_40:
        /*0074*/ 	.word	0xffffffff


	//   ....[1]....
        /*0078*/ 	.word	0xffffffff


	//   ....[2]....
        /*007c*/ 	.word	0xffffffff


	//   ....[3]....
        /*0080*/ 	.word	0xffffffff


	//   ....[4]....
        /*0084*/ 	.word	0xffffffff


	//   ....[5]....
        /*0088*/ 	.word	0xffffffff


	//   ....[6]....
        /*008c*/ 	.word	0xffffffff


	//   ....[7]....
        /*0090*/ 	.word	0xffffffff


	//   ....[8]....
        /*0094*/ 	.word	0xffffffff


	//   ....[9]....
        /*0098*/ 	.word	0xffffffff


	//   ....[10]....
        /*009c*/ 	.word	0xffffffff


	//   ....[11]....
        /*00a0*/ 	.word	0xffffffff


	//   ....[12]....
        /*00a4*/ 	.word	0xffffffff


	//   ....[13]....
        /*00a8*/ 	.word	0xffffffff


	//----- nvinfo : EIATTR_COOP_GROUP_INSTR_OFFSETS
	.align		4
.L_41:
        /*00ac*/ 	.byte	0x04, 0x28
        /*00ae*/ 	.short	(.L_43 - .L_42)


	//   ....[0]....
.L_42:
        /*00b0*/ 	.word	0x000000c0


	//   ....[1]....
        /*00b4*/ 	.word	0x00000540


	//   ....[2]....
        /*00b8*/ 	.word	0x00000710


	//   ....[3]....
        /*00bc*/ 	.word	0x00000880


	//   ....[4]....
        /*00c0*/ 	.word	0x00000970


	//   ....[5]....
        /*00c4*/ 	.word	0x00000ad0


	//   ....[6]....
        /*00c8*/ 	.word	0x00000c60


	//   ....[7]....
        /*00cc*/ 	.word	0x00000ea0


	//   ....[8]....
        /*00d0*/ 	.word	0x00002710


	//   ....[9]....
        /*00d4*/ 	.word	0x000035e0


	//   ....[10]....
        /*00d8*/ 	.word	0x00003af0


	//   ....[11]....
        /*00dc*/ 	.word	0x00003da0


	//   ....[12]....
        /*00e0*/ 	.word	0x00004cc0


	//   ....[13]....
        /*00e4*/ 	.word	0x00004ee0


	//----- nvinfo : EIATTR_VRC_CTA_INIT_COUNT
	.align		4
.L_43:
        /*00e8*/ 	.byte	0x02, 0x4a
        /*00ea*/ 	.byte	0x80
	.zero		1


	//----- nvinfo : EIATTR_SYSCALL_OFFSETS
	.align		4
        /*00ec*/ 	.byte	0x04, 0x46
        /*00ee*/ 	.short	(.L_45 - .L_44)


	//   ....[0]....
.L_44:
        /*00f0*/ 	.word	0x00006a90


	//   ....[1]....
        /*00f4*/ 	.word	0x00006b80


	//   ....[2]....
        /*00f8*/ 	.word	0x00007420


	//   ....[3]....
        /*00fc*/ 	.word	0x00007e40


	//----- nvinfo : EIATTR_MBARRIER_INSTR_OFFSETS
	.align		4
.L_45:
        /*0100*/ 	.byte	0x04, 0x39
        /*0102*/ 	.short	(.L_47 - .L_46)


	//   ....[0]....
.L_46:
        /*0104*/ 	.word	0x00000680
        /*0108*/ 	.word	0x000000ff
        /*010c*/ 	.word	0x00000000
        /*0110*/ 	.short	0x0100
        /*0112*/ 	.byte	0x04
	.zero		1


	//   ....[1]....
        /*0114*/ 	.word	0x00000690
        /*0118*/ 	.word	0x000000ff
        /*011c*/ 	.word	0x00000020
        /*0120*/ 	.short	0x0100
        /*0122*/ 	.byte	0x04
	.zero		1


	//   ....[2]....
        /*0124*/ 	.word	0x000006a0
        /*0128*/ 	.word	0x000000ff
        /*012c*/ 	.word	0x00000008
        /*0130*/ 	.short	0x0100
        /*0132*/ 	.byte	0x04
	.zero		1


	//   ....[3]....
        /*0134*/ 	.word	0x000006b0
        /*0138*/ 	.word	0x000000ff
        /*013c*/ 	.word	0x00000028
        /*0140*/ 	.short	0x0100
        /*0142*/ 	.byte	0x04
	.zero		1


	//   ....[4]....
        /*0144*/ 	.word	0x000006c0
        /*0148*/ 	.word	0x000000ff
        /*014c*/ 	.word	0x00000010
        /*0150*/ 	.short	0x0100
        /*0152*/ 	.byte	0x04
	.zero		1


	//   ....[5]....
        /*0154*/ 	.word	0x000006d0
        /*0158*/ 	.word	0x000000ff
        /*015c*/ 	.word	0x00000030
        /*0160*/ 	.short	0x0100
        /*0162*/ 	.byte	0x04
	.zero		1


	//   ....[6]....
        /*0164*/ 	.word	0x000006e0
        /*0168*/ 	.word	0x000000ff
        /*016c*/ 	.word	0x00000018
        /*0170*/ 	.short	0x0100
        /*0172*/ 	.byte	0x04
	.zero		1


	//   ....[7]....
        /*0174*/ 	.word	0x000006f0
        /*0178*/ 	.word	0x000000ff
        /*017c*/ 	.word	0x00000038
        /*0180*/ 	.short	0x0100
        /*0182*/ 	.byte	0x04
	.zero		1


	//   ....[8]....
        /*0184*/ 	.word	0x00000810
        /*0188*/ 	.word	0x000000ff
        /*018c*/ 	.word	0x00000040
        /*0190*/ 	.short	0x0100
        /*0192*/ 	.byte	0x04
	.zero		1


	//   ....[9]....
        /*0194*/ 	.word	0x00000820
        /*0198*/ 	.word	0x000000ff
        /*019c*/ 	.word	0x00000058
        /*01a0*/ 	.short	0x0100
        /*01a2*/ 	.byte	0x04
	.zero		1


	//   ....[10]....
        /*01a4*/ 	.word	0x00000830
        /*01a8*/ 	.word	0x000000ff
        /*01ac*/ 	.word	0x00000048
        /*01b0*/ 	.short	0x0100
        /*01b2*/ 	.byte	0x04
	.zero		1


	//   ....[11]....
        /*01b4*/ 	.word	0x00000840
        /*01b8*/ 	.word	0x000000ff
        /*01bc*/ 	.word	0x00000060
        /*01c0*/ 	.short	0x0100
        /*01c2*/ 	.byte	0x04
	.zero		1


	//   ....[12]....
        /*01c4*/ 	.word	0x00000850
        /*01c8*/ 	.word	0x000000ff
        /*01cc*/ 	.word	0x00000050
        /*01d0*/ 	.short	0x0100
        /*01d2*/ 	.byte	0x04
	.zero		1


	//   ....[13]....
        /*01d4*/ 	.word	0x00000860
        /*01d8*/ 	.word	0x000000ff
        /*01dc*/ 	.word	0x00000068
        /*01e0*/ 	.short	0x0100
        /*01e2*/ 	.byte	0x04
	.zero		1


	//   ....[14]....
        /*01e4*/ 	.word	0x00000940
        /*01e8*/ 	.word	0x000000ff
        /*01ec*/ 	.word	0x00000070
        /*01f0*/ 	.short	0x0100
        /*01f2*/ 	.byte	0x06
	.zero		1


	//   ....[15]....
        /*01f4*/ 	.word	0x00000950
        /*01f8*/ 	.word	0x000000ff
        /*01fc*/ 	.word	0x00000078
        /*0200*/ 	.short	0x0100
        /*0202*/ 	.byte	0x06
	.zero		1


	//   ....[16]....
        /*0204*/ 	.word	0x00000a80
        /*0208*/ 	.word	0x000000ff
        /*020c*/ 	.word	0x00000080
        /*0210*/ 	.short	0x0100
        /*0212*/ 	.byte	0x06
	.zero		1


	//   ....[17]....
        /*0214*/ 	.word	0x00000a90
        /*0218*/ 	.word	0x000000ff
        /*021c*/ 	.word	0x00000090
        /*0220*/ 	.short	0x0100
        /*0222*/ 	.byte	0x06
	.zero		1


	//   ....[18]....
        /*0224*/ 	.word	0x00000aa0
        /*0228*/ 	.word	0x000000ff
        /*022c*/ 	.word	0x00000088
        /*0230*/ 	.short	0x0100
        /*0232*/ 	.byte	0x06
	.zero		1


	//   ....[19]....
        /*0234*/ 	.word	0x00000ab0
        /*0238*/ 	.word	0x000000ff
        /*023c*/ 	.word	0x00000098
        /*0240*/ 	.short	0x0100
        /*0242*/ 	.byte	0x06
	.zero		1


	//   ....[20]....
        /*0244*/ 	.word	0x00000bd0
        /*0248*/ 	.word	0x000000ff
        /*024c*/ 	.word	0x000000a0
        /*0250*/ 	.short	0x0100
        /*0252*/ 	.byte	0x04
	.zero		1


	//   ....[21]....
        /*0254*/ 	.word	0x00000be0
        /*0258*/ 	.word	0x000000ff
        /*025c*/ 	.word	0x000000c0
        /*0260*/ 	.short	0x0100
        /*0262*/ 	.byte	0x04
	.zero		1


	//   ....[22]....
        /*0264*/ 	.word	0x00000bf0
        /*0268*/ 	.word	0x000000ff
        /*026c*/ 	.word	0x000000a8
        /*0270*/ 	.short	0x0100
        /*0272*/ 	.byte	0x04
	.zero		1


	//   ....[23]....
        /*0274*/ 	.word	0x00000c00
        /*0278*/ 	.word	0x000000ff
        /*027c*/ 	.word	0x000000c8
        /*0280*/ 	.short	0x0100
        /*0282*/ 	.byte	0x04
	.zero		1


	//   ....[24]....
        /*0284*/ 	.word	0x00000c10
        /*0288*/ 	.word	0x000000ff
        /*028c*/ 	.word	0x000000b0
        /*0290*/ 	.short	0x0100
        /*0292*/ 	.byte	0x04
	.zero		1


	//   ....[25]....
        /*0294*/ 	.word	0x00000c20
        /*0298*/ 	.word	0x000000ff
        /*029c*/ 	.word	0x000000d0
        /*02a0*/ 	.short	0x0100
        /*02a2*/ 	.byte	0x04
	.zero		1


	//   ....[26]....
        /*02a4*/ 	.word	0x00000c30
        /*02a8*/ 	.word	0x000000ff
        /*02ac*/ 	.word	0x000000b8
        /*02b0*/ 	.short	0x0100
        /*02b2*/ 	.byte	0x04
	.zero		1


	//   ....[27]....
        /*02b4*/ 	.word	0x00000c40
        /*02b8*/ 	.word	0x000000ff
        /*02bc*/ 	.word	0x000000d8
        /*02c0*/ 	.short	0x0100
        /*02c2*/ 	.byte	0x04
	.zero		1


	//   ....[28]....
        /*02c4*/ 	.word	0x00000d30
        /*02c8*/ 	.word	0x000000ff
        /*02cc*/ 	.word	0x000000e0
        /*02d0*/ 	.short	0x0100
        /*02d2*/ 	.byte	0x04
	.zero		1


	//   ....[29]....
        /*02d4*/ 	.word	0x00000d40
        /*02d8*/ 	.word	0x000000ff
        /*02dc*/ 	.word	0x000000f0
        /*02e0*/ 	.short	0x0100
        /*02e2*/ 	.byte	0x04
	.zero		1


	//   ....[30]....
        /*02e4*/ 	.word	0x00000d50
        /*02e8*/ 	.word	0x000000ff
        /*02ec*/ 	.word	0x000000e8
        /*02f0*/ 	.short	0x0100
        /*02f2*/ 	.byte	0x04
	.zero		1


	//   ....[31]....
        /*02f4*/ 	.word	0x00000d60
        /*02f8*/ 	.word	0x000000ff
        /*02fc*/ 	.word	0x000000f8
        /*0300*/ 	.short	0x0100
        /*0302*/ 	.byte	0x04
	.zero		1


	//   ....[32]....
        /*0304*/ 	.word	0x00000e60
        /*0308*/ 	.word	0x000000ff
        /*030c*/ 	.word	0x00000100
        /*0310*/ 	.short	0x0100
        /*0312*/ 	.byte	0x06
	.zero		1


	//   ....[33]....
        /*0314*/ 	.word	0x00001a70
        /*0318*/ 	.word	0x00000003
        /*031c*/ 	.word	0x000000f0
        /*0320*/ 	.short	0x010a
        /*0322*/ 	.byte	0xff
	.zero		1


	//   ....[34]....
        /*0324*/ 	.word	0x00001aa0
        /*0328*/ 	.word	0x00000003
        /*032c*/ 	.word	0x000000e0
        /*0330*/ 	.short	0x0101
        /*0332*/ 	.byte	0xff
	.zero		1


	//   ....[35]....
        /*0334*/ 	.word	0x00001b60
        /*0338*/ 	.word	0x000000ff
        /*033c*/ 	.word	0x00000020
        /*0340*/ 	.short	0x010a
        /*0342*/ 	.byte	0x04
	.zero		1


	//   ....[36]....
        /*0344*/ 	.word	0x00001c30
        /*0348*/ 	.word	0x000000ff
        /*034c*/ 	.word	0x00000020
        /*0350*/ 	.short	0x010a
        /*0352*/ 	.byte	0x07
	.zero		1


	//   ....[37]....
        /*0354*/ 	.word	0x00001d90
        /*0358*/ 	.word	0x000000ff
        /*035c*/ 	.word	0x00000020
        /*0360*/ 	.short	0x010a
        /*0362*/ 	.byte	0x04
	.zero		1


	//   ....[38]....
        /*0364*/ 	.word	0x00002160
        /*0368*/ 	.word	0x000000ff
        /*036c*/ 	.word	0x00000078
        /*0370*/ 	.short	0x0101
        /*0372*/ 	.byte	0x16
	.zero		1


	//   ....[39]....
        /*0374*/ 	.word	0x00002180
        /*0378*/ 	.word	0x000000ff
        /*037c*/ 	.word	0x00000020
        /*0380*/ 	.short	0x010a
        /*0382*/ 	.byte	0x04
	.zero		1


	//   ....[40]....
        /*0384*/ 	.word	0x00002200
        /*0388*/ 	.word	0x000000ff
        /*038c*/ 	.word	0x00000020
        /*0390*/ 	.short	0x010a
        /*0392*/ 	.byte	0x07
	.zero		1


	//   ....[41]....
        /*0394*/ 	.word	0x00002340
        /*0398*/ 	.word	0x000000ff
        /*039c*/ 	.word	0x00000020
        /*03a0*/ 	.short	0x010a
        /*03a2*/ 	.byte	0x04
	.zero		1


	//   ....[42]....
        /*03a4*/ 	.word	0x00002740
        /*03a8*/ 	.word	0x00000003
        /*03ac*/ 	.word	0x00000080
        /*03b0*/ 	.short	0x010a
        /*03b2*/ 	.byte	0xff
	.zero		1


	//   ....[43]....
        /*03b4*/ 	.word	0x00002890
        /*03b8*/ 	.word	0x00000000
        /*03bc*/ 	.word	0x00000000
        /*03c0*/ 	.short	0x0101
        /*03c2*/ 	.byte	0xff
	.zero		1


	//   ....[44]....
        /*03c4*/ 	.word	0x00002e50
        /*03c8*/ 	.word	0x000000ff
        /*03cc*/ 	.word	0x00000000
        /*03d0*/ 	.short	0x010a
        /*03d2*/ 	.byte	0x04
	.zero		1


	//   ....[45]....
        /*03d4*/ 	.word	0x00002ee0
        /*03d8*/ 	.word	0x000000ff
        /*03dc*/ 	.word	0x00000000
        /*03e0*/ 	.short	0x010a
        /*03e2*/ 	.byte	0x05
	.zero		1


	//   ....[46]....
        /*03e4*/ 	.word	0x00002f70
        /*03e8*/ 	.word	0x000000ff
        /*03ec*/ 	.word	0x00000000
        /*03f0*/ 	.short	0x010a
        /*03f2*/ 	.byte	0x05
	.zero		1


	//   ....[47]....
        /*03f4*/ 	.word	0x00003010
        /*03f8*/ 	.word	0x00000000
        /*03fc*/ 	.word	0x00000000
        /*0400*/ 	.short	0x010a
        /*0402*/ 	.byte	0xff
	.zero		1


	//   ....[48]....
        /*0404*/ 	.word	0x00003140
        /*0408*/ 	.word	0x00000000
        /*040c*/ 	.word	0x000000e0
        /*0410*/ 	.short	0x010a
        /*0412*/ 	.byte	0xff
	.zero		1


	//   ....[49]....
        /*0414*/ 	.word	0x000031b0
        /*0418*/ 	.word	0x00000008
        /*041c*/ 	.word	0x00000000
        /*0420*/ 	.short	0x0101
        /*0422*/ 	.byte	0xff
	.zero		1


	//   ....[50]....
        /*0424*/ 	.word	0x000031d0
        /*0428*/ 	.word	0x000000ff
        /*042c*/ 	.word	0x00000090
        /*0430*/ 	.short	0x010a
        /*0432*/ 	.byte	0x04
	.zero		1


	//   ....[51]....
        /*0434*/ 	.word	0x000032f0
        /*0438*/ 	.word	0x00000000
        /*043c*/ 	.word	0x00000080
        /*0440*/ 	.short	0x010a
        /*0442*/ 	.byte	0xff
	.zero		1


	//   ....[52]....
        /*0444*/ 	.word	0x000033f0
        /*0448*/ 	.word	0x00000000
        /*044c*/ 	.word	0x00000000
        /*0450*/ 	.short	0x0101
        /*0452*/ 	.byte	0xff
	.zero		1


	//   ....[53]....
        /*0454*/ 	.word	0x00003480
        /*0458*/ 	.word	0x000000ff
        /*045c*/ 	.word	0x00000090
        /*0460*/ 	.short	0x0106
        /*0462*/ 	.byte	0x04
	.zero		1


	//   ....[54]....
        /*0464*/ 	.word	0x000034a0
        /*0468*/ 	.word	0x000000ff
        /*046c*/ 	.word	0x00000090
        /*0470*/ 	.short	0x010a
        /*0472*/ 	.byte	0x04
	.zero		1


	//   ....[55]....
        /*0474*/ 	.word	0x00003530
        /*0478*/ 	.word	0x000000ff
        /*047c*/ 	.word	0x00000090
        /*0480*/ 	.short	0x0106
        /*0482*/ 	.byte	0x07
	.zero		1


	//   ....[56]....
        /*0484*/ 	.word	0x00003570
        /*0488*/ 	.word	0x00000000
        /*048c*/ 	.word	0x00000090
        /*0490*/ 	.short	0x010a
        /*0492*/ 	.byte	0xff
	.zero		1


	//   ....[57]....
        /*0494*/ 	.word	0x000037d0
        /*0498*/ 	.word	0x000000ff
        /*049c*/ 	.word	0x00000008
        /*04a0*/ 	.short	0x010a
        /*04a2*/ 	.byte	0x05
	.zero		1


	//   ....[58]....
        /*04a4*/ 	.word	0x000037f0
        /*04a8*/ 	.word	0x000000ff
        /*04ac*/ 	.word	0x00000008
        /*04b0*/ 	.short	0x010a
        /*04b2*/ 	.byte	0x05
	.zero		1


	//   ....[59]....
        /*04b4*/ 	.word	0x00003990
        /*04b8*/ 	.word	0x000000ff
        /*04bc*/ 	.word	0x00000008
        /*04c0*/ 	.short	0x010a
        /*04c2*/ 	.byte	0x05
	.zero		1


	//   ....[60]....
        /*04c4*/ 	.word	0x000039b0
        /*04c8*/ 	.word	0x000000ff
        /*04cc*/ 	.word	0x00000008
        /*04d0*/ 	.short	0x010a
        /*04d2*/ 	.byte	0x05
	.zero		1


	//   ....[61]....
        /*04d4*/ 	.word	0x00003a80
        /*04d8*/ 	.word	0x000000ff
        /*04dc*/ 	.word	0x00000000
        /*04e0*/ 	.short	0x0101
        /*04e2*/ 	.byte	0x04
	.zero		1


	//   ....[62]....
        /*04e4*/ 	.word	0x00003e40
        /*04e8*/ 	.word	0x00000003
        /*04ec*/ 	.word	0x00000080
        /*04f0*/ 	.short	0x010a
        /*04f2*/ 	.byte	0xff
	.zero		1


	//   ....[63]....
        /*04f4*/ 	.word	0x00003f00
        /*04f8*/ 	.word	0x00000003
        /*04fc*/ 	.word	0x00000000
        /*0500*/ 	.short	0x0101
        /*0502*/ 	.byte	0xff
	.zero		1


	//   ....[64]....
        /*0504*/ 	.word	0x00003ff0
        /*0508*/ 	.word	0x000000ff
        /*050c*/ 	.word	0x00000000
        /*0510*/ 	.short	0x010a
        /*0512*/ 	.byte	0x04
	.zero		1


	//   ....[65]....
        /*0514*/ 	.word	0x00004000
        /*0518*/ 	.word	0x000000ff
        /*051c*/ 	.word	0x000000c0
        /*0520*/ 	.short	0x010a
        /*0522*/ 	.byte	0x07
	.zero		1


	//   ....[66]....
        /*0524*/ 	.word	0x000040c0
        /*0528*/ 	.word	0x000000ff
        /*052c*/ 	.word	0x00000000
        /*0530*/ 	.short	0x010a
        /*0532*/ 	.byte	0x05
	.zero		1


	//   ....[67]....
        /*0534*/ 	.word	0x00004210
        /*0538*/ 	.word	0x000000ff
        /*053c*/ 	.word	0x00000000
        /*0540*/ 	.short	0x010a
        /*0542*/ 	.byte	0x07
	.zero		1


	//   ....[68]....
        /*0544*/ 	.word	0x00004980
        /*0548*/ 	.word	0x000000ff
        /*054c*/ 	.word	0x00000000
        /*0550*/ 	.short	0x010a
        /*0552*/ 	.byte	0x04
	.zero		1


	//   ....[69]....
        /*0554*/ 	.word	0x00004a20
        /*0558*/ 	.word	0x000000ff
        /*055c*/ 	.word	0x00000000
        /*0560*/ 	.short	0x010a
        /*0562*/ 	.byte	0x05
	.zero		1


	//   ....[70]....
        /*0564*/ 	.word	0x00004ab0
        /*0568*/ 	.word	0x000000ff
        /*056c*/ 	.word	0x00000000
        /*0570*/ 	.short	0x010a
        /*0572*/ 	.byte	0x05
	.zero		1


	//   ....[71]....
        /*0574*/ 	.word	0x00004b50
        /*0578*/ 	.word	0x00000002
        /*057c*/ 	.word	0x00000000
        /*0580*/ 	.short	0x010a
        /*0582*/ 	.byte	0xff
	.zero		1


	//   ....[72]....
        /*0584*/ 	.word	0x00004b90
        /*0588*/ 	.word	0x00000002
        /*058c*/ 	.word	0x00000000
        /*0590*/ 	.short	0x010a
        /*0592*/ 	.byte	0xff
	.zero		1


	//   ....[73]....
        /*0594*/ 	.word	0x00004c10
        /*0598*/ 	.word	0x000000ff
        /*059c*/ 	.word	0x00000000
        /*05a0*/ 	.short	0x0101
        /*05a2*/ 	.byte	0x04
	.zero		1


	//   ....[74]....
        /*05a4*/ 	.word	0x00004c50
        /*05a8*/ 	.word	0x000000ff
        /*05ac*/ 	.word	0x00000100
        /*05b0*/ 	.short	0x010a
        /*05b2*/ 	.byte	0x3e
	.zero		1


	//   ....[75]....
        /*05b4*/ 	.word	0x00004cb0
        /*05b8*/ 	.word	0x000000ff
        /*05bc*/ 	.word	0x00000000
        /*05c0*/ 	.short	0x0101
        /*05c2*/ 	.byte	0x04
	.zero		1


	//   ....[76]....
        /*05c4*/ 	.word	0x00005120
        /*05c8*/ 	.word	0x0000000c
        /*05cc*/ 	.word	0x00000080
        /*05d0*/ 	.short	0x010a
        /*05d2*/ 	.byte	0xff
	.zero		1


	//   ....[77]....
        /*05d4*/ 	.word	0x00005290
        /*05d8*/ 	.word	0x00000000
        /*05dc*/ 	.word	0x00000000
        /*05e0*/ 	.short	0x0101
        /*05e2*/ 	.byte	0xff
	.zero		1


	//   ....[78]....
        /*05e4*/ 	.word	0x00005710
        /*05e8*/ 	.word	0x000000ff
        /*05ec*/ 	.word	0x00000078
        /*05f0*/ 	.short	0x010a
        /*05f2*/ 	.byte	0x1d
	.zero		1


	//   ....[79]....
        /*05f4*/ 	.word	0x000058d0
        /*05f8*/ 	.word	0x000000ff
        /*05fc*/ 	.word	0x00000058
        /*0600*/ 	.short	0x010a
        /*0602*/ 	.byte	0x04
	.zero		1


	//   ....[80]....
        /*0604*/ 	.word	0x00005b10
        /*0608*/ 	.word	0x000000ff
        /*060c*/ 	.word	0x00000040
        /*0610*/ 	.short	0x010b
        /*0612*/ 	.byte	0x04
	.zero		1


	//   ....[81]....
        /*0614*/ 	.word	0x00005b20
        /*0618*/ 	.word	0x000000ff
        /*061c*/ 	.word	0x00000000
        /*0620*/ 	.short	0x0101
        /*0622*/ 	.byte	0x10
	.zero		1


	//   ....[82]....
        /*0624*/ 	.word	0x00005b30
        /*0628*/ 	.word	0x000000ff
        /*062c*/ 	.word	0x00000058
        /*0630*/ 	.short	0x010a
        /*0632*/ 	.byte	0x05
	.zero		1


	//   ....[83]....
        /*0634*/ 	.word	0x00005d80
        /*0638*/ 	.word	0x000000ff
        /*063c*/ 	.word	0x00000040
        /*0640*/ 	.short	0x010b
        /*0642*/ 	.byte	0x05
	.zero		1


	//   ....[84]....
        /*0644*/ 	.word	0x00005d90
        /*0648*/ 	.word	0x000000ff
        /*064c*/ 	.word	0x00000000
        /*0650*/ 	.short	0x0101
        /*0652*/ 	.byte	0x04
	.zero		1


	//   ....[85]....
        /*0654*/ 	.word	0x00005e50
        /*0658*/ 	.word	0x000000ff
        /*065c*/ 	.word	0x00000000
        /*0660*/ 	.short	0x010a
        /*0662*/ 	.byte	0x04
	.zero		1


	//   ....[86]....
        /*0664*/ 	.word	0x00005ee0
        /*0668*/ 	.word	0x000000ff
        /*066c*/ 	.word	0x00000000
        /*0670*/ 	.short	0x010a
        /*0672*/ 	.byte	0x05
	.zero		1


	//   ....[87]....
        /*0674*/ 	.word	0x00005f80
        /*0678*/ 	.word	0x00000000
        /*067c*/ 	.word	0x00000000
        /*0680*/ 	.short	0x010a
        /*0682*/ 	.byte	0xff
	.zero		1


	//   ....[88]....
        /*0684*/ 	.word	0x00006320
        /*0688*/ 	.word	0x00000003
        /*068c*/ 	.word	0x00000080
        /*0690*/ 	.short	0x010a
        /*0692*/ 	.byte	0xff
	.zero		1


	//   ....[89]....
        /*0694*/ 	.word	0x000064a0
        /*0698*/ 	.word	0x00000000
        /*069c*/ 	.word	0x00000000
        /*06a0*/ 	.short	0x0101
        /*06a2*/ 	.byte	0xff
	.zero		1


	//   ....[90]....
        /*06a4*/ 	.word	0x00007070
        /*06a8*/ 	.word	0x00000000
        /*06ac*/ 	.word	0x00000040
        /*06b0*/ 	.short	0x010a
        /*06b2*/ 	.byte	0xff
	.zero		1


	//   ....[91]....
        /*06b4*/ 	.word	0x000070e0
        /*06b8*/ 	.word	0x0000004b
        /*06bc*/ 	.word	0x000000a0
        /*06c0*/ 	.short	0x010a
        /*06c2*/ 	.byte	0xff
	.zero		1


	//   ....[92]....
        /*06c4*/ 	.word	0x000071d0
        /*06c8*/ 	.word	0x00000000
        /*06cc*/ 	.word	0x00000040
        /*06d0*/ 	.short	0x010a
        /*06d2*/ 	.byte	0xff
	.zero		1


	//   ....[93]....
        /*06d4*/ 	.word	0x00007300
        /*06d8*/ 	.word	0x0000004b
        /*06dc*/ 	.word	0x000000a0
        /*06e0*/ 	.short	0x010a
        /*06e2*/ 	.byte	0xff
	.zero		1


	//   ....[94]....
        /*06e4*/ 	.word	0x00007b80
        /*06e8*/ 	.word	0x00000000
        /*06ec*/ 	.word	0x00000000
        /*06f0*/ 	.short	0x0101
        /*06f2*/ 	.byte	0xff
	.zero		1


	//   ....[95]....
        /*06f4*/ 	.word	0x00007b90
        /*06f8*/ 	.word	0x00000002
        /*06fc*/ 	.word	0x00000040
        /*0700*/ 	.short	0x010a
        /*0702*/ 	.byte	0xff
	.zero		1


	//   ....[96]....
        /*0704*/ 	.word	0x00007c60
        /*0708*/ 	.word	0x00000002
        /*070c*/ 	.word	0x00000040
        /*0710*/ 	.short	0x010a
        /*0712*/ 	.byte	0xff
	.zero		1


	//   ....[97]....
        /*0714*/ 	.word	0x00007fc0
        /*0718*/ 	.word	0x0000004d
        /*071c*/ 	.word	0x00000000
        /*0720*/ 	.short	0x0101
        /*0722*/ 	.byte	0xff
	.zero		1


	//   ....[98]....
        /*0724*/ 	.word	0x00008660
        /*0728*/ 	.word	0x00000002
        /*072c*/ 	.word	0x00000000
        /*0730*/ 	.short	0x0101
        /*0732*/ 	.byte	0xff
	.zero		1


	//   ....[99]....
        /*0734*/ 	.word	0x00008910
        /*0738*/ 	.word	0x000000ff
        /*073c*/ 	.word	0x00000000
        /*0740*/ 	.short	0x0101
        /*0742*/ 	.byte	0x04
	.zero		1


	//   ....[100]....
        /*0744*/ 	.word	0x00008930
        /*0748*/ 	.word	0x00000003
        /*074c*/ 	.word	0x000000f0
        /*0750*/ 	.short	0x010a
        /*0752*/ 	.byte	0xff
	.zero		1


	//   ....[101]....
        /*0754*/ 	.word	0x00008990
        /*0758*/ 	.word	0x00000000
        /*075c*/ 	.word	0x00000020
        /*0760*/ 	.short	0x010a
        /*0762*/ 	.byte	0xff
	.zero		1


	//   ....[102]....
        /*0764*/ 	.word	0x000089f0
        /*0768*/ 	.word	0x00000000
        /*076c*/ 	.word	0x00000020
        /*0770*/ 	.short	0x010a
        /*0772*/ 	.byte	0xff
	.zero		1


	//   ....[103]....
        /*0774*/ 	.word	0x00008a40
        /*0778*/ 	.word	0x00000003
        /*077c*/ 	.word	0x00000080
        /*0780*/ 	.short	0x010a
        /*0782*/ 	.byte	0xff
	.zero		1


	//   ....[104]....
        /*0784*/ 	.word	0x00008aa0
        /*0788*/ 	.word	0x00000000
        /*078c*/ 	.word	0x00000000
        /*0790*/ 	.short	0x010a
        /*0792*/ 	.byte	0xff
	.zero		1


	//   ....[105]....
        /*0794*/ 	.word	0x00008b00
        /*0798*/ 	.word	0x00000000
        /*079c*/ 	.word	0x00000000
        /*07a0*/ 	.short	0x010a
        /*07a2*/ 	.byte	0xff
	.zero		1


	//   ....[106]....
        /*07a4*/ 	.word	0x00008b60
        /*07a8*/ 	.word	0x00000000
        /*07ac*/ 	.word	0x00000000
        /*07b0*/ 	.short	0x010a
        /*07b2*/ 	.byte	0xff
	.zero		1


	//   ....[107]....
        /*07b4*/ 	.word	0x00008bb0
        /*07b8*/ 	.word	0x00000000
        /*07bc*/ 	.word	0x000000e0
        /*07c0*/ 	.short	0x010a
        /*07c2*/ 	.byte	0xff
	.zero		1


	//   ....[108]....
        /*07c4*/ 	.word	0x00008c10
        /*07c8*/ 	.word	0x00000000
        /*07cc*/ 	.word	0x00000090
        /*07d0*/ 	.short	0x010a
        /*07d2*/ 	.byte	0xff
	.zero		1


	//   ....[109]....
        /*07d4*/ 	.word	0x00008c60
        /*07d8*/ 	.word	0x00000000
        /*07dc*/ 	.word	0x00000080
        /*07e0*/ 	.short	0x010a
        /*07e2*/ 	.byte	0xff
	.zero		1


	//   ....[110]....
        /*07e4*/ 	.word	0x00008cc0
        /*07e8*/ 	.word	0x00000000
        /*07ec*/ 	.word	0x00000090
        /*07f0*/ 	.short	0x010a
        /*07f2*/ 	.byte	0xff
	.zero		1


	//   ....[111]....
        /*07f4*/ 	.word	0x00008d20
        /*07f8*/ 	.word	0x00000007
        /*07fc*/ 	.word	0x00000008
        /*0800*/ 	.short	0x010a
        /*0802*/ 	.byte	0xff
	.zero		1


	//   ....[112]....
        /*0804*/ 	.word	0x00008e10
        /*0808*/ 	.word	0x00000005
        /*080c*/ 	.word	0x00000008
        /*0810*/ 	.short	0x010a
        /*0812*/ 	.byte	0xff
	.zero		1


	//   ....[113]....
        /*0814*/ 	.word	0x00008e60
        /*0818*/ 	.word	0x00000003
        /*081c*/ 	.word	0x00000080
        /*0820*/ 	.short	0x010a
        /*0822*/ 	.byte	0xff
	.zero		1


	//   ....[114]....
        /*0824*/ 	.word	0x00008ed0
        /*0828*/ 	.word	0x00000003
        /*082c*/ 	.word	0x000000c0
        /*0830*/ 	.short	0x010a
        /*0832*/ 	.byte	0xff
	.zero		1


	//   ....[115]....
        /*0834*/ 	.word	0x00008f30
        /*0838*/ 	.word	0x00000003
        /*083c*/ 	.word	0x00000000
        /*0840*/ 	.short	0x010a
        /*0842*/ 	.byte	0xff
	.zero		1


	//   ....[116]....
        /*0844*/ 	.word	0x00008f90
        /*0848*/ 	.word	0x00000002
        /*084c*/ 	.word	0x00000000
        /*0850*/ 	.short	0x010a
        /*0852*/ 	.byte	0xff
	.zero		1


	//   ....[117]....
        /*0854*/ 	.word	0x00008ff0
        /*0858*/ 	.word	0x00000002
        /*085c*/ 	.word	0x00000000
        /*0860*/ 	.short	0x010a
        /*0862*/ 	.byte	0xff
	.zero		1


	//   ....[118]....
        /*0864*/ 	.word	0x00009050
        /*0868*/ 	.word	0x00000002
        /*086c*/ 	.word	0x00000000
        /*0870*/ 	.short	0x010a
        /*0872*/ 	.byte	0xff
	.zero		1


	//   ....[119]....
        /*0874*/ 	.word	0x000090b0
        /*0878*/ 	.word	0x00000002
        /*087c*/ 	.word	0x00000100
        /*0880*/ 	.short	0x010a
        /*0882*/ 	.byte	0xff
	.zero		1


	//   ....[120]....
        /*0884*/ 	.word	0x00009100
        /*0888*/ 	.word	0x0000000c
        /*088c*/ 	.word	0x00000080
        /*0890*/ 	.short	0x010a
        /*0892*/ 	.byte	0xff
	.zero		1


	//   ....[121]....
        /*0894*/ 	.word	0x00009160
        /*0898*/ 	.word	0x00000000
        /*089c*/ 	.word	0x00000078
        /*08a0*/ 	.short	0x010a
        /*08a2*/ 	.byte	0xff
	.zero		1


	//   ....[122]....
        /*08a4*/ 	.word	0x000091c0
        /*08a8*/ 	.word	0x00000000
        /*08ac*/ 	.word	0x00000058
        /*08b0*/ 	.short	0x010a
        /*08b2*/ 	.byte	0xff
	.zero		1


	//   ....[123]....
        /*08b4*/ 	.word	0x00009220
        /*08b8*/ 	.word	0x00000009
        /*08bc*/ 	.word	0x00000058
        /*08c0*/ 	.short	0x010a
        /*08c2*/ 	.byte	0xff
	.zero		1


	//   ....[124]....
        /*08c4*/ 	.word	0x00009280
        /*08c8*/ 	.word	0x00000000
        /*08cc*/ 	.word	0x00000000
        /*08d0*/ 	.short	0x010a
        /*08d2*/ 	.byte	0xff
	.zero		1


	//   ....[125]....
        /*08d4*/ 	.word	0x000092e0
        /*08d8*/ 	.word	0x00000000
        /*08dc*/ 	.word	0x00000000
        /*08e0*/ 	.short	0x010a
        /*08e2*/ 	.byte	0xff
	.zero		1


	//   ....[126]....
        /*08e4*/ 	.word	0x00009330
        /*08e8*/ 	.word	0x00000003
        /*08ec*/ 	.word	0x00000080
        /*08f0*/ 	.short	0x010a
        /*08f2*/ 	.byte	0xff
	.zero		1


	//   ....[127]....
        /*08f4*/ 	.word	0x00009380
        /*08f8*/ 	.word	0x00000000
        /*08fc*/ 	.word	0x00000040
        /*0900*/ 	.short	0x010a
        /*0902*/ 	.byte	0xff
	.zero		1


	//   ....[128]....
        /*0904*/ 	.word	0x000093d0
        /*0908*/ 	.word	0x0000004b
        /*090c*/ 	.word	0x000000a0
        /*0910*/ 	.short	0x010a
        /*0912*/ 	.byte	0xff
	.zero		1


	//   ....[129]....
        /*0914*/ 	.word	0x00009420
        /*0918*/ 	.word	0x00000002
        /*091c*/ 	.word	0x00000040
        /*0920*/ 	.short	0x010a
        /*0922*/ 	.byte	0xff
	.zero		1


	//----- nvinfo : EIATTR_NUM_MBARRIERS
	.align		4
.L_47:
        /*0924*/ 	.byte	0x03, 0x38
        /*0926*/ 	.short	0x0021


	//----- nvinfo : EIATTR_EXIT_INSTR_OFFSETS
	.align		4
        /*0928*/ 	.byte	0x04, 0x1c
        /*092a*/ 	.short	(.L_49 - .L_48)


	//   ....[0]....
.L_48:
        /*092c*/ 	.word	0x00003040


	//   ....[1]....
        /*0930*/ 	.word	0x00003540


	//   ....[2]....
        /*0934*/ 	.word	0x000035a0


	//   ....[3]....
        /*0938*/ 	.word	0x00004ef0


	//   ....[4]....
        /*093c*/ 	.word	0x00005fb0


	//   ....[5]....
        /*0940*/ 	.word	0x00005ff0


	//   ....[6]....
        /*0944*/ 	.word	0x00008800


	//   ....[7]....
        /*0948*/ 	.word	0x00008880


	//   ....[8]....
        /*094c*/ 	.word	0x000088b0


	//   ....[9]....
        /*0950*/ 	.word	0x00008920


	//----- nvinfo : EIATTR_MAX_THREADS
	.align		4
.L_49:
        /*0954*/ 	.byte	0x04, 0x05
        /*0956*/ 	.short	(.L_51 - .L_50)
.L_50:
        /*0958*/ 	.word	0x00000100
        /*095c*/ 	.word	0x00000001
        /*0960*/ 	.word	0x00000001


	//----- nvinfo : EIATTR_CRS_STACK_SIZE
	.align		4
.L_51:
        /*0964*/ 	.byte	0x04, 0x1e
        /*0966*/ 	.short	(.L_53 - .L_52)
.L_52:
        /*0968*/ 	.word	0x00000000


	//----- nvinfo : EIATTR_CBANK_PARAM_SIZE
	.align		4
.L_53:
        /*096c*/ 	.byte	0x03, 0x19
        /*096e*/ 	.short	0x0800


	//----- nvinfo : EIATTR_PARAM_CBANK
	.align		4
        /*0970*/ 	.byte	0x04, 0x0a
        /*0972*/ 	.short	(.L_55 - .L_54)
	.align		4
.L_54:
        /*0974*/ 	.word	index@(.nv.constant0._ZN7cutlass13device_kernelINS_4gemm6kernel13GemmUniversalIN4cute5tupleIJiiiiEEENS1_10collective13CollectiveMmaINS1_35MainloopSm100TmaUmmaWarpSpecializedILi4ELi2ELi4ENS5_IJNS4_1CILi2EEESB_NSA_ILi1EEEEEEEENS5_IJNSA_ILi128EEENSA_ILi64EEESF_EEENS_10tfloat32_tENS5_IJlSC_lEEESI_SJ_NS4_8TiledMMAINS4_8MMA_AtomIJNS4_23SM100_MMA_TF32_2x1SM_SSISI_SI_fLi128ELi64ELNS4_4UMMA5MajorE0ELSO_0ELNSN_7ScaleInE0ELSP_0EEEEEENS4_6LayoutINS5_IJSC_SC_SC_EEENS5_IJNSA_ILi0EEESU_SU_EEEEENS5_IJNS4_10UnderscoreESX_SX_EEEEENS4_28SM100_TMA_2SM_LOAD_MULTICASTENS4_14ComposedLayoutINS4_7SwizzleILi3ELi4ELi3EEENS4_18smem_ptr_flag_bitsILi32EEENSS_INS5_IJNSA_ILi8EEENSA_ILi32EEEEEENS5_IJS17_SC_EEEEEEEvNS4_8identityENS4_18SM100_TMA_2SM_LOADES1B_vS1C_EENS_8epilogue10collective18CollectiveEpilogueINS1F_23Sm100TmaWarpSpecializedILi3ELi2ELi16ELb1ELb0EEEJNS5_IJSG_SG_SF_EEENS5_IJNSS_ISG_SC_EENSS_INS5_IJNSA_ILi16EEESB_EEENS5_IJSC_S17_EEEEEEEESI_SJ_SI_SJ_NS1F_6fusion15FusionCallbacksIS1J_NS1R_17LinearCombinationISI_fSI_fLNS_15FloatRoundStyleE2EEES1K_S1Q_JEEENS4_5SM1004TMEM4LOAD26SM100_TMEM_LOAD_32dp32b16xENS4_13SM90_TMA_LOADENS11_INS12_ILi2ELi4ELi3EEES15_NSS_INS5_IJS16_S1M_EEENS5_IJS1M_SC_EEEEEEENS4_39AutoVectorizingCopyWithAssumedAlignmentILi128EEENS4_14SM90_TMA_STOREES26_S28_S28_EEEvvEEEEvNT_6ParamsE)
        /*0978*/ 	.short	0x0380
        /*097a*/ 	.short	0x0800


	//----- nvinfo : EIATTR_SW_WAR
	.align		4
.L_55:
        /*097c*/ 	.byte	0x04, 0x36
        /*097e*/ 	.short	(.L_57 - .L_56)
.L_56:
        /*0980*/ 	.word	0x00000008
.L_57:


//--------------------- .nv.callgraph             --------------------------
	.section	.nv.callgraph,"",@"SHT_CUDA_CALLGRAPH"
	.align	4
	.sectionentsize	8
	.align		4
        /*0000*/ 	.word	0x00000000
	.align		4
        /*0004*/ 	.word	0xffffffff
	.align		4
        /*0008*/ 	.word	index@(_ZN7cutlass13device_kernelINS_4gemm6kernel13GemmUniversalIN4cute5tupleIJiiiiEEENS1_10collective13CollectiveMmaINS1_35MainloopSm100TmaUmmaWarpSpecializedILi4ELi2ELi4ENS5_IJNS4_1CILi2EEESB_NSA_ILi1EEEEEEEENS5_IJNSA_ILi128EEENSA_ILi64EEESF_EEENS_10tfloat32_tENS5_IJlSC_lEEESI_SJ_NS4_8TiledMMAINS4_8MMA_AtomIJNS4_23SM100_MMA_TF32_2x1SM_SSISI_SI_fLi128ELi64ELNS4_4UMMA5MajorE0ELSO_0ELNSN_7ScaleInE0ELSP_0EEEEEENS4_6LayoutINS5_IJSC_SC_SC_EEENS5_IJNSA_ILi0EEESU_SU_EEEEENS5_IJNS4_10UnderscoreESX_SX_EEEEENS4_28SM100_TMA_2SM_LOAD_MULTICASTENS4_14ComposedLayoutINS4_7SwizzleILi3ELi4ELi3EEENS4_18smem_ptr_flag_bitsILi32EEENSS_INS5_IJNSA_ILi8EEENSA_ILi32EEEEEENS5_IJS17_SC_EEEEEEEvNS4_8identityENS4_18SM100_TMA_2SM_LOADES1B_vS1C_EENS_8epilogue10collective18CollectiveEpilogueINS1F_23Sm100TmaWarpSpecializedILi3ELi2ELi16ELb1ELb0EEEJNS5_IJSG_SG_SF_EEENS5_IJNSS_ISG_SC_EENSS_INS5_IJNSA_ILi16EEESB_EEENS5_IJSC_S17_EEEEEEEESI_SJ_SI_SJ_NS1F_6fusion15FusionCallbacksIS1J_NS1R_17LinearCombinationISI_fSI_fLNS_15FloatRoundStyleE2EEES1K_S1Q_JEEENS4_5SM1004TMEM4LOAD26SM100_TMEM_LOAD_32dp32b16xENS4_13SM90_TMA_LOADENS11_INS12_ILi2ELi4ELi3EEES15_NSS_INS5_IJS16_S1M_EEENS5_IJS1M_SC_EEEEEEENS4_39AutoVectorizingCopyWithAssumedAlignmentILi128EEENS4_14SM90_TMA_STOREES26_S28_S28_EEEvvEEEEvNT_6ParamsE)
	.align		4
        /*000c*/ 	.word	index@(__assertfail)
	.align		4
        /*0010*/ 	.word	0x00000000
	.align		4
        /*0014*/ 	.word	0xfffffffe
	.align		4
        /*0018*/ 	.word	0x00000000
	.align		4
        /*001c*/ 	.word	0xfffffffd
	.align		4
        /*0020*/ 	.word	0x00000000
	.align		4
        /*0024*/ 	.word	0xfffffffc


//--------------------- .nv.constant4             --------------------------
	.section	.nv.constant4,"a",@progbits
	.align	8
	.align		8
.nv.constant4:
        /*0000*/ 	.dword	__assertfail
	.align		8
        /*0008*/ 	.dword	__unnamed_1
	.align		8
        /*0010*/ 	.dword	__unnamed_2
	.align		8
        /*0018*/ 	.dword	_ZN40_INTERNAL_75e0a75c_4_k_cu_057fba64_101334cuda3std3__45__cpo5beginE
	.align		8
        /*0020*/ 	.dword	_ZN40_INTERNAL_75e0a75c_4_k_cu_057fba64_101334cuda3std3__45__cpo3endE
	.align		8
        /*0028*/ 	.dword	_ZN40_INTERNAL_75e0a75c_4_k_cu_057fba64_101334cuda3std3__45__cpo6cbeginE
	.align		8
        /*0030*/ 	.dword	_ZN40_INTERNAL_75e0a75c_4_k_cu_057fba64_101334cuda3std3__45__cpo4cendE
	.align		8
        /*0038*/ 	.dword	_ZN40_INTERNAL_75e0a75c_4_k_cu_057fba64_101334cuda3std3__442_GLOBAL__N__75e0a75c_4_k_cu_057fba64_101336ignoreE
	.align		8
        /*0040*/ 	.dword	_ZN40_INTERNAL_75e0a75c_4_k_cu_057fba64_101334cuda3std3__419piecewise_constructE
	.align		8
        /*0048*/ 	.dword	_ZN40_INTERNAL_75e0a75c_4_k_cu_057fba64_101334cuda3std3__48in_placeE
	.align		8
        /*0050*/ 	.dword	_ZN40_INTERNAL_75e0a75c_4_k_cu_057fba64_101334cuda3std6ranges3__45__cpo4swapE
	.align		8
        /*0058*/ 	.dword	_ZN40_INTERNAL_75e0a75c_4_k_cu_057fba64_101334cuda3std6ranges3__45__cpo9iter_moveE
	.align		8
        /*0060*/ 	.dword	_ZN40_INTERNAL_75e0a75c_4_k_cu_057fba64_101334cute7productE
	.align		8
        /*0068*/ 	.dword	_ZN40_INTERNAL_75e0a75c_4_k_cu_057fba64_101334cute1_E
	.align		8
        /*0070*/ 	.dword	$str$25
	.align		8
        /*0078*/ 	.dword	$str$26
	.align		8
        /*0080*/ 	.dword	$str$27
	.align		8
        /*0088*/ 	.dword	$str$28


//--------------------- .text._ZN7cutlass13device_kernelINS_4gemm6kernel13GemmUniversalIN4cute5tupleIJiiiiEEENS1_10collective13CollectiveMmaINS1_35MainloopSm100TmaUmmaWarpSpecializedILi4ELi2ELi4ENS5_IJNS4_1CILi2EEESB_NSA_ILi1EEEEEEEENS5_IJNSA_ILi128EEENSA_ILi64EEESF_EEENS_10tfloat32_tENS5_IJlSC_lEEESI_SJ_NS4_8TiledMMAINS4_8MMA_AtomIJNS4_23SM100_MMA_TF32_2x1SM_SSISI_SI_fLi128ELi64ELNS4_4UMMA5MajorE0ELSO_0ELNSN_7ScaleInE0ELSP_0EEEEEENS4_6LayoutINS5_IJSC_SC_SC_EEENS5_IJNSA_ILi0EEESU_SU_EEEEENS5_IJNS4_10UnderscoreESX_SX_EEEEENS4_28SM100_TMA_2SM_LOAD_MULTICASTENS4_14ComposedLayoutINS4_7SwizzleILi3ELi4ELi3EEENS4_18smem_ptr_flag_bitsILi32EEENSS_INS5_IJNSA_ILi8EEENSA_ILi32EEEEEENS5_IJS17_SC_EEEEEEEvNS4_8identityENS4_18SM100_TMA_2SM_LOADES1B_vS1C_EENS_8epilogue10collective18CollectiveEpilogueINS1F_23Sm100TmaWarpSpecializedILi3ELi2ELi16ELb1ELb0EEEJNS5_IJSG_SG_SF_EEENS5_IJNSS_ISG_SC_EENSS_INS5_IJNSA_ILi16EEESB_EEENS5_IJSC_S17_EEEEEEEESI_SJ_SI_SJ_NS1F_6fusion15FusionCallbacksIS1J_NS1R_17LinearCombinationISI_fSI_fLNS_15FloatRoundStyleE2EEES1K_S1Q_JEEENS4_5SM1004TMEM4LOAD26SM100_TMEM_LOAD_32dp32b16xENS4_13SM90_TMA_LOADENS11_INS12_ILi2ELi4ELi3EEES15_NSS_INS5_IJS16_S1M_EEENS5_IJS1M_SC_EEEEEEENS4_39AutoVectorizingCopyWithAssumedAlignmentILi128EEENS4_14SM90_TMA_STOREES26_S28_S28_EEEvvEEEEvNT_6ParamsE --------------------------
	.section	.text._ZN7cutlass13device_kernelINS_4gemm6kernel13GemmUniversalIN4cute5tupleIJiiiiEEENS1_10collective13CollectiveMmaINS1_35MainloopSm100TmaUmmaWarpSpecializedILi4ELi2ELi4ENS5_IJNS4_1CILi2EEESB_NSA_ILi1EEEEEEEENS5_IJNSA_ILi128EEENSA_ILi64EEESF_EEENS_10tfloat32_tENS5_IJlSC_lEEESI_SJ_NS4_8TiledMMAINS4_8MMA_AtomIJNS4_23SM100_MMA_TF32_2x1SM_SSISI_SI_fLi128ELi64ELNS4_4UMMA5MajorE0ELSO_0ELNSN_7ScaleInE0ELSP_0EEEEEENS4_6LayoutINS5_IJSC_SC_SC_EEENS5_IJNSA_ILi0EEESU_SU_EEEEENS5_IJNS4_10UnderscoreESX_SX_EEEEENS4_28SM100_TMA_2SM_LOAD_MULTICASTENS4_14ComposedLayoutINS4_7SwizzleILi3ELi4ELi3EEENS4_18smem_ptr_flag_bitsILi32EEENSS_INS5_IJNSA_ILi8EEENSA_ILi32EEEEEENS5_IJS17_SC_EEEEEEEvNS4_8identityENS4_18SM100_TMA_2SM_LOADES1B_vS1C_EENS_8epilogue10collective18CollectiveEpilogueINS1F_23Sm100TmaWarpSpecializedILi3ELi2ELi16ELb1ELb0EEEJNS5_IJSG_SG_SF_EEENS5_IJNSS_ISG_SC_EENSS_INS5_IJNSA_ILi16EEESB_EEENS5_IJSC_S17_EEEEEEEESI_SJ_SI_SJ_NS1F_6fusion15FusionCallbacksIS1J_NS1R_17LinearCombinationISI_fSI_fLNS_15FloatRoundStyleE2EEES1K_S1Q_JEEENS4_5SM1004TMEM4LOAD26SM100_TMEM_LOAD_32dp32b16xENS4_13SM90_TMA_LOADENS11_INS12_ILi2ELi4ELi3EEES15_NSS_INS5_IJS16_S1M_EEENS5_IJS1M_SC_EEEEEEENS4_39AutoVectorizingCopyWithAssumedAlignmentILi128EEENS4_14SM90_TMA_STOREES26_S28_S28_EEEvvEEEEvNT_6ParamsE,"ax",@progbits
	.align	128
.text._ZN7cutlass13device_kernelINS_4gemm6kernel13GemmUniversalIN4cute5tupleIJiiiiEEENS1_10collective13CollectiveMmaINS1_35MainloopSm100TmaUmmaWarpSpecializedILi4ELi2ELi4ENS5_IJNS4_1CILi2EEESB_NSA_ILi1EEEEEEEENS5_IJNSA_ILi128EEENSA_ILi64EEESF_EEENS_10tfloat32_tENS5_IJlSC_lEEESI_SJ_NS4_8TiledMMAINS4_8MMA_AtomIJNS4_23SM100_MMA_TF32_2x1SM_SSISI_SI_fLi128ELi64ELNS4_4UMMA5MajorE0ELSO_0ELNSN_7ScaleInE0ELSP_0EEEEEENS4_6LayoutINS5_IJSC_SC_SC_EEENS5_IJNSA_ILi0EEESU_SU_EEEEENS5_IJNS4_10UnderscoreESX_SX_EEEEENS4_28SM100_TMA_2SM_LOAD_MULTICASTENS4_14ComposedLayoutINS4_7SwizzleILi3ELi4ELi3EEENS4_18smem_ptr_flag_bitsILi32EEENSS_INS5_IJNSA_ILi8EEENSA_ILi32EEEEEENS5_IJS17_SC_EEEEEEEvNS4_8identityENS4_18SM100_TMA_2SM_LOADES1B_vS1C_EENS_8epilogue10collective18CollectiveEpilogueINS1F_23Sm100TmaWarpSpecializedILi3ELi2ELi16ELb1ELb0EEEJNS5_IJSG_SG_SF_EEENS5_IJNSS_ISG_SC_EENSS_INS5_IJNSA_ILi16EEESB_EEENS5_IJSC_S17_EEEEEEEESI_SJ_SI_SJ_NS1F_6fusion15FusionCallbacksIS1J_NS1R_17LinearCombinationISI_fSI_fLNS_15FloatRoundStyleE2EEES1K_S1Q_JEEENS4_5SM1004TMEM4LOAD26SM100_TMEM_LOAD_32dp32b16xENS4_13SM90_TMA_LOADENS11_INS12_ILi2ELi4ELi3EEES15_NSS_INS5_IJS16_S1M_EEENS5_IJS1M_SC_EEEEEEENS4_39AutoVectorizingCopyWithAssumedAlignmentILi128EEENS4_14SM90_TMA_STOREES26_S28_S28_EEEvvEEEEvNT_6ParamsE:
        .type           _ZN7cutlass13device_kernelINS_4gemm6kernel13GemmUniversalIN4cute5tupleIJiiiiEEENS1_10collective13CollectiveMmaINS1_35MainloopSm100TmaUmmaWarpSpecializedILi4ELi2ELi4ENS5_IJNS4_1CILi2EEESB_NSA_ILi1EEEEEEEENS5_IJNSA_ILi128EEENSA_ILi64EEESF_EEENS_10tfloat32_tENS5_IJlSC_lEEESI_SJ_NS4_8TiledMMAINS4_8MMA_AtomIJNS4_23SM100_MMA_TF32_2x1SM_SSISI_SI_fLi128ELi64ELNS4_4UMMA5MajorE0ELSO_0ELNSN_7ScaleInE0ELSP_0EEEEEENS4_6LayoutINS5_IJSC_SC_SC_EEENS5_IJNSA_ILi0EEESU_SU_EEEEENS5_IJNS4_10UnderscoreESX_SX_EEEEENS4_28SM100_TMA_2SM_LOAD_MULTICASTENS4_14ComposedLayoutINS4_7SwizzleILi3ELi4ELi3EEENS4_18smem_ptr_flag_bitsILi32EEENSS_INS5_IJNSA_ILi8EEENSA_ILi32EEEEEENS5_IJS17_SC_EEEEEEEvNS4_8identityENS4_18SM100_TMA_2SM_LOADES1B_vS1C_EENS_8epilogue10collective18CollectiveEpilogueINS1F_23Sm100TmaWarpSpecializedILi3ELi2ELi16ELb1ELb0EEEJNS5_IJSG_SG_SF_EEENS5_IJNSS_ISG_SC_EENSS_INS5_IJNSA_ILi16EEESB_EEENS5_IJSC_S17_EEEEEEEESI_SJ_SI_SJ_NS1F_6fusion15FusionCallbacksIS1J_NS1R_17LinearCombinationISI_fSI_fLNS_15FloatRoundStyleE2EEES1K_S1Q_JEEENS4_5SM1004TMEM4LOAD26SM100_TMEM_LOAD_32dp32b16xENS4_13SM90_TMA_LOADENS11_INS12_ILi2ELi4ELi3EEES15_NSS_INS5_IJS16_S1M_EEENS5_IJS1M_SC_EEEEEEENS4_39AutoVectorizingCopyWithAssumedAlignmentILi128EEENS4_14SM90_TMA_STOREES26_S28_S28_EEEvvEEEEvNT_6ParamsE,@function
        .size           _ZN7cutlass13device_kernelINS_4gemm6kernel13GemmUniversalIN4cute5tupleIJiiiiEEENS1_10collective13CollectiveMmaINS1_35MainloopSm100TmaUmmaWarpSpecializedILi4ELi2ELi4ENS5_IJNS4_1CILi2EEESB_NSA_ILi1EEEEEEEENS5_IJNSA_ILi128EEENSA_ILi64EEESF_EEENS_10tfloat32_tENS5_IJlSC_lEEESI_SJ_NS4_8TiledMMAINS4_8MMA_AtomIJNS4_23SM100_MMA_TF32_2x1SM_SSISI_SI_fLi128ELi64ELNS4_4UMMA5MajorE0ELSO_0ELNSN_7ScaleInE0ELSP_0EEEEEENS4_6LayoutINS5_IJSC_SC_SC_EEENS5_IJNSA_ILi0EEESU_SU_EEEEENS5_IJNS4_10UnderscoreESX_SX_EEEEENS4_28SM100_TMA_2SM_LOAD_MULTICASTENS4_14ComposedLayoutINS4_7SwizzleILi3ELi4ELi3EEENS4_18smem_ptr_flag_bitsILi32EEENSS_INS5_IJNSA_ILi8EEENSA_ILi32EEEEEENS5_IJS17_SC_EEEEEEEvNS4_8identityENS4_18SM100_TMA_2SM_LOADES1B_vS1C_EENS_8epilogue10collective18CollectiveEpilogueINS1F_23Sm100TmaWarpSpecializedILi3ELi2ELi16ELb1ELb0EEEJNS5_IJSG_SG_SF_EEENS5_IJNSS_ISG_SC_EENSS_INS5_IJNSA_ILi16EEESB_EEENS5_IJSC_S17_EEEEEEEESI_SJ_SI_SJ_NS1F_6fusion15FusionCallbacksIS1J_NS1R_17LinearCombinationISI_fSI_fLNS_15FloatRoundStyleE2EEES1K_S1Q_JEEENS4_5SM1004TMEM4LOAD26SM100_TMEM_LOAD_32dp32b16xENS4_13SM90_TMA_LOADENS11_INS12_ILi2ELi4ELi3EEES15_NSS_INS5_IJS16_S1M_EEENS5_IJS1M_SC_EEEEEEENS4_39AutoVectorizingCopyWithAssumedAlignmentILi128EEENS4_14SM90_TMA_STOREES26_S28_S28_EEEvvEEEEvNT_6ParamsE,(.L_x_179 - _ZN7cutlass13device_kernelINS_4gemm6kernel13GemmUniversalIN4cute5tupleIJiiiiEEENS1_10collective13CollectiveMmaINS1_35MainloopSm100TmaUmmaWarpSpecializedILi4ELi2ELi4ENS5_IJNS4_1CILi2EEESB_NSA_ILi1EEEEEEEENS5_IJNSA_ILi128EEENSA_ILi64EEESF_EEENS_10tfloat32_tENS5_IJlSC_lEEESI_SJ_NS4_8TiledMMAINS4_8MMA_AtomIJNS4_23SM100_MMA_TF32_2x1SM_SSISI_SI_fLi128ELi64ELNS4_4UMMA5MajorE0ELSO_0ELNSN_7ScaleInE0ELSP_0EEEEEENS4_6LayoutINS5_IJSC_SC_SC_EEENS5_IJNSA_ILi0EEESU_SU_EEEEENS5_IJNS4_10UnderscoreESX_SX_EEEEENS4_28SM100_TMA_2SM_LOAD_MULTICASTENS4_14ComposedLayoutINS4_7SwizzleILi3ELi4ELi3EEENS4_18smem_ptr_flag_bitsILi32EEENSS_INS5_IJNSA_ILi8EEENSA_ILi32EEEEEENS5_IJS17_SC_EEEEEEEvNS4_8identityENS4_18SM100_TMA_2SM_LOADES1B_vS1C_EENS_8epilogue10collective18CollectiveEpilogueINS1F_23Sm100TmaWarpSpecializedILi3ELi2ELi16ELb1ELb0EEEJNS5_IJSG_SG_SF_EEENS5_IJNSS_ISG_SC_EENSS_INS5_IJNSA_ILi16EEESB_EEENS5_IJSC_S17_EEEEEEEESI_SJ_SI_SJ_NS1F_6fusion15FusionCallbacksIS1J_NS1R_17LinearCombinationISI_fSI_fLNS_15FloatRoundStyleE2EEES1K_S1Q_JEEENS4_5SM1004TMEM4LOAD26SM100_TMEM_LOAD_32dp32b16xENS4_13SM90_TMA_LOADENS11_INS12_ILi2ELi4ELi3EEES15_NSS_INS5_IJS16_S1M_EEENS5_IJS1M_SC_EEEEEEENS4_39AutoVectorizingCopyWithAssumedAlignmentILi128EEENS4_14SM90_TMA_STOREES26_S28_S28_EEEvvEEEEvNT_6ParamsE)
        .other          _ZN7cutlass13device_kernelINS_4gemm6kernel13GemmUniversalIN4cute5tupleIJiiiiEEENS1_10collective13CollectiveMmaINS1_35MainloopSm100TmaUmmaWarpSpecializedILi4ELi2ELi4ENS5_IJNS4_1CILi2EEESB_NSA_ILi1EEEEEEEENS5_IJNSA_ILi128EEENSA_ILi64EEESF_EEENS_10tfloat32_tENS5_IJlSC_lEEESI_SJ_NS4_8TiledMMAINS4_8MMA_AtomIJNS4_23SM100_MMA_TF32_2x1SM_SSISI_SI_fLi128ELi64ELNS4_4UMMA5MajorE0ELSO_0ELNSN_7ScaleInE0ELSP_0EEEEEENS4_6LayoutINS5_IJSC_SC_SC_EEENS5_IJNSA_ILi0EEESU_SU_EEEEENS5_IJNS4_10UnderscoreESX_SX_EEEEENS4_28SM100_TMA_2SM_LOAD_MULTICASTENS4_14ComposedLayoutINS4_7SwizzleILi3ELi4ELi3EEENS4_18smem_ptr_flag_bitsILi32EEENSS_INS5_IJNSA_ILi8EEENSA_ILi32EEEEEENS5_IJS17_SC_EEEEEEEvNS4_8identityENS4_18SM100_TMA_2SM_LOADES1B_vS1C_EENS_8epilogue10collective18CollectiveEpilogueINS1F_23Sm100TmaWarpSpecializedILi3ELi2ELi16ELb1ELb0EEEJNS5_IJSG_SG_SF_EEENS5_IJNSS_ISG_SC_EENSS_INS5_IJNSA_ILi16EEESB_EEENS5_IJSC_S17_EEEEEEEESI_SJ_SI_SJ_NS1F_6fusion15FusionCallbacksIS1J_NS1R_17LinearCombinationISI_fSI_fLNS_15FloatRoundStyleE2EEES1K_S1Q_JEEENS4_5SM1004TMEM4LOAD26SM100_TMEM_LOAD_32dp32b16xENS4_13SM90_TMA_LOADENS11_INS12_ILi2ELi4ELi3EEES15_NSS_INS5_IJS16_S1M_EEENS5_IJS1M_SC_EEEEEEENS4_39AutoVectorizingCopyWithAssumedAlignmentILi128EEENS4_14SM90_TMA_STOREES26_S28_S28_EEEvvEEEEvNT_6ParamsE,@"STO_CUDA_ENTRY STV_DEFAULT"
_ZN7cutlass13device_kernelINS_4gemm6kernel13GemmUniversalIN4cute5tupleIJiiiiEEENS1_10collective13CollectiveMmaINS1_35MainloopSm100TmaUmmaWarpSpecializedILi4ELi2ELi4ENS5_IJNS4_1CILi2EEESB_NSA_ILi1EEEEEEEENS5_IJNSA_ILi128EEENSA_ILi64EEESF_EEENS_10tfloat32_tENS5_IJlSC_lEEESI_SJ_NS4_8TiledMMAINS4_8MMA_AtomIJNS4_23SM100_MMA_TF32_2x1SM_SSISI_SI_fLi128ELi64ELNS4_4UMMA5MajorE0ELSO_0ELNSN_7ScaleInE0ELSP_0EEEEEENS4_6LayoutINS5_IJSC_SC_SC_EEENS5_IJNSA_ILi0EEESU_SU_EEEEENS5_IJNS4_10UnderscoreESX_SX_EEEEENS4_28SM100_TMA_2SM_LOAD_MULTICASTENS4_14ComposedLayoutINS4_7SwizzleILi3ELi4ELi3EEENS4_18smem_ptr_flag_bitsILi32EEENSS_INS5_IJNSA_ILi8EEENSA_ILi32EEEEEENS5_IJS17_SC_EEEEEEEvNS4_8identityENS4_18SM100_TMA_2SM_LOADES1B_vS1C_EENS_8epilogue10collective18CollectiveEpilogueINS1F_23Sm100TmaWarpSpecializedILi3ELi2ELi16ELb1ELb0EEEJNS5_IJSG_SG_SF_EEENS5_IJNSS_ISG_SC_EENSS_INS5_IJNSA_ILi16EEESB_EEENS5_IJSC_S17_EEEEEEEESI_SJ_SI_SJ_NS1F_6fusion15FusionCallbacksIS1J_NS1R_17LinearCombinationISI_fSI_fLNS_15FloatRoundStyleE2EEES1K_S1Q_JEEENS4_5SM1004TMEM4LOAD26SM100_TMEM_LOAD_32dp32b16xENS4_13SM90_TMA_LOADENS11_INS12_ILi2ELi4ELi3EEES15_NSS_INS5_IJS16_S1M_EEENS5_IJS1M_SC_EEEEEEENS4_39AutoVectorizingCopyWithAssumedAlignmentILi128EEENS4_14SM90_TMA_STOREES26_S28_S28_EEEvvEEEEvNT_6ParamsE:
[----:B------:R-:W1:Y:S01]  /*0000*/  LDC R1, c[0x0][0x37c] ;  /* 0x0000df00ff017b82 */ /* 0x000e620000000800 */
[----:B------:R-:W2:Y:S01]  /*0010*/  S2R R63, SR_TID.X ;  /* 0x00000000003f7919 */ /* 0x000ea20000002100 */
[----:B------:R-:W3:Y:S06]  /*0020*/  LDCU.64 UR8, c[0x0][0x890] ;  /* 0x00011200ff0877ac */ /* 0x000eec0008000a00 */
[----:B------:R-:W4:Y:S01]  /*0030*/  S2UR UR61, SR_CgaCtaId ;  /* 0x00000000003d79c3 */ /* 0x000f220000008800 */
[----:B------:R-:W-:Y:S02]  /*0040*/  PRMT R56, RZ, 0x7610, R56 ;  /* 0x00007610ff387816 */ /* 0x000fe40000000038 */
[----:B------:R-:W-:Y:S01]  /*0050*/  ELECT P1, URZ, PT ;  /* 0x0000000000ff782f */ /* 0x000fe20003820000 */
[----:B---3--:R-:W-:-:S04]  /*0060*/  UISETP.NE.U32.AND UP0, UPT, UR8, URZ, UPT ;  /* 0x000000ff0800728c */ /* 0x008fc8000bf05070 */
[----:B------:R-:W-:Y:S02]  /*0070*/  UISETP.NE.AND.EX UP0, UPT, UR9, URZ, UPT, UP0 ;  /* 0x000000ff0900728c */ /* 0x000fe4000bf05300 */
[----:B----4-:R-:W-:Y:S02]  /*0080*/  ULOP3.LUT UR5, UR61, 0x1, URZ, 0xc0, !UPT ;  /* 0x000000013d057892 */ /* 0x010fe4000f8ec0ff */
[----:B------:R-:W-:Y:S01]  /*0090*/  ULOP3.LUT UR4, UR61, 0x1, URZ, 0x3c, !UPT ;  /* 0x000000013d047892 */ /* 0x000fe2000f8e3cff */
[----:B--2---:R-:W-:-:S03]  /*00a0*/  SHF.R.U32.HI R57, RZ, 0x5, R63 ;  /* 0x00000005ff397819 */ /* 0x004fc6000001163f */
[----:B------:R-:W-:Y:S02]  /*00b0*/  IMAD.U32 R2, RZ, RZ, UR5 ;  /* 0x00000005ff027e24 */ /* 0x000fe4000f8e00ff */
[----:B------:R-:W2:Y:S02]  /*00c0*/  SHFL.IDX PT, R0, R57, RZ, 0x1f ;  /* 0x00001fff39007589 */ /* 0x000ea400000e0000 */
[----:B--2---:R-:W-:Y:S01]  /*00d0*/  R2UR UR18, R0 ;  /* 0x00000000001272ca */ /* 0x004fe200000e0000 */
[----:B------:R-:W-:Y:S01]  /*00e0*/  IMAD.U32 R0, RZ, RZ, UR4 ;  /* 0x00000004ff007e24 */ /* 0x000fe2000f8e00ff */
[----:B-1----:R-:W-:-:S13]  /*00f0*/  BRA.U UP0, `(.L_x_0) ;  /* 0x0000000100307547 */ /* 0x002fda000b800000 */
[----:B------:R-:W1:Y:S02]  /*0100*/  LDCU.64 UR4, c[0x0][0x888] ;  /* 0x00011100ff0477ac */ /* 0x000e640008000a00 */
[----:B-1----:R-:W-:-:S04]  /*0110*/  UISETP.NE.U32.AND UP0, UPT, UR4, URZ, UPT ;  /* 0x000000ff0400728c */ /* 0x002fc8000bf05070 */
[----:B------:R-:W-:-:S09]  /*0120*/  UISETP.NE.AND.EX UP0, UPT, UR5, URZ, UPT, UP0 ;  /* 0x000000ff0500728c */ /* 0x000fd2000bf05300 */
[----:B------:R-:W-:Y:S05]  /*0130*/  BRA.U !UP0, `(.L_x_1) ;  /* 0x0000000108147547 */ /* 0x000fea000b800000 */
[----:B------:R-:W1:Y:S01]  /*0140*/  LDC.64 R4, c[0x0][0x888] ;  /* 0x00022200ff047b82 */ /* 0x000e620000000a00 */
[----:B------:R-:W1:Y:S02]  /*0150*/  LDCU.64 UR4, c[0x0][0x358] ;  /* 0x00006b00ff0477ac */ /* 0x000e640008000a00 */
[----:B-1----:R1:W5:Y:S01]  /*0160*/  LDG.E R27, desc[UR4][R4.64] ;  /* 0x00000004041b7981 */ /* 0x002362000c1e1900 */
[----:B------:R-:W-:Y:S01]  /*0170*/  HFMA2 R56, -RZ, RZ, 0, 5.9604644775390625e-08 ;  /* 0x00000001ff387431 */ /* 0x000fe200000001ff */
[----:B------:R-:W-:Y:S05]  /*0180*/  BRA `(.L_x_0) ;  /* 0x00000000000c7947 */ /* 0x000fea0003800000 */
.L_x_1:
[----:B------:R-:W1:Y:S01]  /*0190*/  LDCU UR4, c[0x0][0x880] ;  /* 0x00011000ff0477ac */ /* 0x000e620008000800 */
[----:B------:R-:W-:Y:S01]  /*01a0*/  HFMA2 R56, -RZ, RZ, 0, 5.9604644775390625e-08 ;  /* 0x00000001ff387431 */ /* 0x000fe200000001ff */
[----:B-1----:R-:W-:-:S07]  /*01b0*/  MOV R27, UR4 ;  /* 0x00000004001b7c02 */ /* 0x002fce0008000f00 */
.L_x_0:
[----:B------:R-:W2:Y:S02]  /*01c0*/  LDCU.64 UR4, c[0x0][0x8b0] ;  /* 0x00011600ff0477ac */ /* 0x000ea40008000a00 */
[----:B--2---:R-:W-:-:S04]  /*01d0*/  UISETP.NE.U32.AND UP0, UPT, UR4, URZ, UPT ;  /* 0x000000ff0400728c */ /* 0x004fc8000bf05070 */
[----:B------:R-:W-:-:S09]  /*01e0*/  UISETP.NE.AND.EX UP0, UPT, UR5, URZ, UPT, UP0 ;  /* 0x000000ff0500728c */ /* 0x000fd2000bf05300 */
[----:B------:R-:W-:Y:S05]  /*01f0*/  BRA.U UP0, `(.L_x_2) ;  /* 0x0000000100287547 */ /* 0x000fea000b800000 */
[----:B------:R-:W2:Y:S02]  /*0200*/  LDCU.64 UR4, c[0x0][0x8a8] ;  /* 0x00011500ff0477ac */ /* 0x000ea40008000a00 */
[----:B--2---:R-:W-:-:S04]  /*0210*/  UISETP.NE.U32.AND UP0, UPT, UR4, URZ, UPT ;  /* 0x000000ff0400728c */ /* 0x004fc8000bf05070 */
[----:B------:R-:W-:-:S09]  /*0220*/  UISETP.NE.AND.EX UP0, UPT, UR5, URZ, UPT, UP0 ;  /* 0x000000ff0500728c */ /* 0x000fd2000bf05300 */
[----:B------:R-:W-:Y:S05]  /*0230*/  BRA.U !UP0, `(.L_x_3) ;  /* 0x0000000108107547 */ /* 0x000fea000b800000 */
[----:B------:R-:W2:Y:S01]  /*0240*/  LDC.64 R24, c[0x0][0x8a8] ;  /* 0x00022a00ff187b82 */ /* 0x000ea20000000a00 */
[----:B------:R-:W2:Y:S02]  /*0250*/  LDCU.64 UR4, c[0x0][0x358] ;  /* 0x00006b00ff0477ac */ /* 0x000ea40008000a00 */
[----:B--2---:R2:W5:Y:S01]  /*0260*/  LDG.E R24, desc[UR4][R24.64] ;  /* 0x0000000418187981 */ /* 0x004562000c1e1900 */
[----:B------:R-:W-:Y:S05]  /*0270*/  BRA `(.L_x_2) ;  /* 0x0000000000087947 */ /* 0x000fea0003800000 */
.L_x_3:
[----:B------:R-:W2:Y:S02]  /*0280*/  LDCU UR4, c[0x0][0x8a0] ;  /* 0x00011400ff0477ac */ /* 0x000ea40008000800 */
[----:B--2---:R-:W-:Y:S02]  /*0290*/  MOV R24, UR4 ;  /* 0x0000000400187c02 */ /* 0x004fe40008000f00 */
.L_x_2:
[----:B------:R-:W-:Y:S01]  /*02a0*/  IMAD.U32 R3, RZ, RZ, UR18 ;  /* 0x00000012ff037e24 */ /* 0x000fe2000f8e00ff */
[----:B------:R-:W-:Y:S04]  /*02b0*/  BSSY.RECONVERGENT B0, `(.L_x_4) ;  /* 0x000000c000007945 */ /* 0x000fe80003800200 */
[C---:B------:R-:W-:Y:S02]  /*02c0*/  ISETP.NE.OR P2, PT, R3.reuse, 0x1, !P1 ;  /* 0x000000010300780c */ /* 0x040fe40004f45670 */
[----:B------:R-:W-:-:S11]  /*02d0*/  ISETP.NE.OR P0, PT, R3, 0x3, !P1 ;  /* 0x000000030300780c */ /* 0x000fd60004f05670 */
[----:B------:R-:W-:Y:S05]  /*02e0*/  @P2 BRA `(.L_x_5) ;  /* 0x0000000000202947 */ /* 0x000fea0003800000 */
[----:B------:R-:W3:Y:S02]  /*02f0*/  LDCU.64 UR4, c[0x0][0x348] ;  /* 0x00006900ff0477ac */ /* 0x000ee40008000a00 */
[----:B---3--:R-:W-:Y:S02]  /*0300*/  UIADD3 UR6, UP1, UPT, UR4, 0x80, URZ ;  /* 0x0000008004067890 */ /* 0x008fe4000ff3e0ff */
[----:B------:R-:W-:Y:S02]  /*0310*/  UIADD3 UR4, UP0, UPT, UR4, 0x180, URZ ;  /* 0x0000018004047890 */ /* 0x000fe4000ff1e0ff */
[----:B------:R-:W-:Y:S02]  /*0320*/  UIADD3.X UR7, UPT, UPT, URZ, UR5, URZ, UP1, !UPT ;  /* 0x00000005ff077290 */ /* 0x000fe40008ffe4ff */
[----:B------:R-:W-:-:S07]  /*0330*/  UIADD3.X UR5, UPT, UPT, URZ, UR5, URZ, UP0, !UPT ;  /* 0x00000005ff057290 */ /* 0x000fce00087fe4ff */
[----:B------:R3:W-:Y:S02]  /*0340*/  UTMACCTL.PF [UR6] ;  /* 0x00000000060079b9 */ /* 0x0007e40008040000 */
[----:B------:R3:W-:Y:S02]  /*0350*/  UTMACCTL.PF [UR4] ;  /* 0x00000000040079b9 */ /* 0x0007e40008040000 */
[----:B---3--:R-:W-:Y:S01]  /*0360*/  NOP ;  /* 0x0000000000007918 */ /* 0x008fe20000000000 */
.L_x_5:
[----:B------:R-:W-:Y:S05]  /*0370*/  BSYNC.RECONVERGENT B0 ;  /* 0x0000000000007941 */ /* 0x000fea0003800200 */
.L_x_4:
[----:B------:R-:W-:Y:S04]  /*0380*/  BSSY.RECONVERGENT B0, `(.L_x_6) ;  /* 0x000000a000007945 */ /* 0x000fe80003800200 */
        /* <DEDUP_REMOVED lines=9> */
.L_x_7:
[----:B------:R-:W-:Y:S05]  /*0420*/  BSYNC.RECONVERGENT B0 ;  /* 0x0000000000007941 */ /* 0x000fea0003800200 */
.L_x_6:
[----:B------:R-:W3:Y:S01]  /*0430*/  LDCU.64 UR4, c[0x0][0x888] ;  /* 0x00011100ff0477ac */ /* 0x000ee20008000a00 */
[----:B------:R-:W-:Y:S02]  /*0440*/  UISETP.EQ.U32.AND UP1, UPT, UR8, URZ, UPT ;  /* 0x000000ff0800728c */ /* 0x000fe4000bf22070 */
[----:B------:R-:W-:Y:S02]  /*0450*/  UPLOP3.LUT UP3, UPT, UPT, UPT, UPT, 0x80, 0x8 ;  /* 0x000000000008789c */ /* 0x000fe40003f6f070 */
[----:B---3--:R-:W-:-:S04]  /*0460*/  UISETP.NE.U32.AND UP0, UPT, UR4, URZ, UPT ;  /* 0x000000ff0400728c */ /* 0x008fc8000bf05070 */
[----:B------:R-:W-:-:S04]  /*0470*/  UISETP.NE.AND.EX UP0, UPT, UR5, URZ, UPT, UP0 ;  /* 0x000000ff0500728c */ /* 0x000fc8000bf05300 */
[----:B------:R-:W-:-:S04]  /*0480*/  UISETP.EQ.OR.EX UP2, UPT, UR9, URZ, !UP0, UP1 ;  /* 0x000000ff0900728c */ /* 0x000fc8000c742710 */
[----:B------:R-:W-:-:S06]  /*0490*/  UP2UR UR4, UPR, URZ, 0x4 ;  /* 0x00000004ff047883 */ /* 0x000fcc0008000000 */
[----:B------:R-:W-:Y:S01]  /*04a0*/  MOV R60, UR4 ;  /* 0x00000004003c7c02 */ /* 0x000fe20008000f00 */
[----:B------:R-:W-:Y:S06]  /*04b0*/  BRA.U !UP2, `(.L_x_8) ;  /* 0x000000010a207547 */ /* 0x000fec000b800000 */
[----:B------:R-:W-:Y:S01]  /*04c0*/  UISETP.NE.U32.AND UP1, UPT, UR8, URZ, UPT ;  /* 0x000000ff0800728c */ /* 0x000fe2000bf25070 */
[----:B-----5:R-:W-:Y:S01]  /*04d0*/  FSETP.NEU.AND P0, PT, R27, RZ, PT ;  /* 0x000000ff1b00720b */ /* 0x020fe20003f0d000 */
[----:B------:R-:W-:Y:S02]  /*04e0*/  USEL UR4, URZ, 0xffffffff, UP0 ;  /* 0xffffffffff047887 */ /* 0x000fe40008000000 */
[----:B------:R-:W-:-:S10]  /*04f0*/  UISETP.NE.AND.EX UP1, UPT, UR9, URZ, UPT, UP1 ;  /* 0x000000ff0900728c */ /* 0x000fd4000bf25310 */
[----:B------:R-:W-:Y:S01]  /*0500*/  VOTEU.ANY UP0, P0 ;  /* 0x0000000000ff7886 */ /* 0x000fe20000000100 */
[----:B------:R-:W-:-:S04]  /*0510*/  @!UP1 USEL UR4, URZ, 0xffffffff, UP0 ;  /* 0xffffffffff049887 */ /* 0x000fc80008000000 */
[----:B------:R-:W-:-:S04]  /*0520*/  ULOP3.LUT UR4, UR4, 0x1, URZ, 0xc0, !UPT ;  /* 0x0000000104047892 */ /* 0x000fc8000f8ec0ff */
[----:B------:R-:W-:-:S11]  /*0530*/  UISETP.NE.U32.AND UP3, UPT, UR4, 0x1, UPT ;  /* 0x000000010400788c */ /* 0x000fd6000bf65070 */
.L_x_8:
[----:B------:R-:W3:Y:S01]  /*0540*/  SHFL.IDX PT, R3, R57, RZ, 0x1f ;  /* 0x00001fff39037589 */ /* 0x000ee200000e0000 */
[----:B------:R-:W-:Y:S01]  /*0550*/  R2UR UR4, R2 ;  /* 0x00000000020472ca */ /* 0x000fe200000e0000 */
[----:B------:R-:W-:-:S04]  /*0560*/  UISETP.NE.AND UP0, UPT, UR18, 0x2, UPT ;  /* 0x000000021200788c */ /* 0x000fc8000bf05270 */
[----:B------:R-:W-:-:S08]  /*0570*/  USEL UR40, URZ, 0x1, UP0 ;  /* 0x00000001ff287887 */ /* 0x000fd00008000000 */
[----:B------:R-:W-:-:S06]  /*0580*/  UISETP.EQ.AND UP1, UPT, UR4, URZ, !UP0 ;  /* 0x000000ff0400728c */ /* 0x000fcc000c722270 */
[----:B------:R-:W-:Y:S02]  /*0590*/  PLOP3.LUT P4, PT, P1, PT, UP1, 0x80, 0x8 ;  /* 0x000000000008781c */ /* 0x000fe40000f8f018 */
[----:B---3--:R-:W-:-:S13]  /*05a0*/  ISETP.NE.AND P0, PT, R3, RZ, PT ;  /* 0x000000ff0300720c */ /* 0x008fda0003f05270 */
[----:B------:R-:W-:Y:S05]  /*05b0*/  @P0 BRA `(.L_x_9) ;  /* 0x0000000000540947 */ /* 0x000fea0003800000 */
[----:B------:R-:W-:Y:S01]  /*05c0*/  UMOV UR4, 0x400 ;  /* 0x0000040000047882 */ /* 0x000fe20000000000 */
[----:B------:R-:W-:Y:S01]  /*05d0*/  UMOV UR8, 0x1 ;  /* 0x0000000100087882 */ /* 0x000fe20000000000 */
[----:B------:R-:W-:Y:S01]  /*05e0*/  UMOV UR6, 0x2 ;  /* 0x0000000200067882 */ /* 0x000fe20000000000 */
[----:B------:R-:W-:Y:S02]  /*05f0*/  ULEA UR4, UR61, UR4, 0x18 ;  /* 0x000000043d047291 */ /* 0x000fe4000f8ec0ff */
[----:B------:R-:W-:-:S04]  /*0600*/  UIADD3 UR8, UPT, UPT, -UR8, 0x100000, URZ ;  /* 0x0010000008087890 */ /* 0x000fc8000fffe1ff */
[----:B------:R-:W-:Y:S02]  /*0610*/  USHF.L.U32 UR9, UR8, 0xb, URZ ;  /* 0x0000000b08097899 */ /* 0x000fe400080006ff */
[----:B------:R-:W-:Y:S02]  /*0620*/  USHF.L.U32 UR8, UR8, 0x1, URZ ;  /* 0x0000000108087899 */ /* 0x000fe400080006ff */
[----:B------:R-:W-:-:S04]  /*0630*/  UIADD3 UR6, UPT, UPT, -UR6, 0x100000, URZ ;  /* 0x0010000006067890 */ /* 0x000fc8000fffe1ff */
[----:B------:R-:W-:Y:S02]  /*0640*/  USHF.L.U32 UR7, UR6, 0xb, URZ ;  /* 0x0000000b06077899 */ /* 0x000fe400080006ff */
[----:B------:R-:W-:Y:S01]  /*0650*/  USHF.L.U32 UR6, UR6, 0x1, URZ ;  /* 0x0000000106067899 */ /* 0x000fe200080006ff */
[----:B------:R-:W-:Y:S01]  /*0660*/  ELECT P0, URZ, PT ;  /* 0x0000000000ff782f */ /* 0x000fe20003800000 */
[----:B------:R-:W3:Y:S02]  /*0670*/  FENCE.VIEW.ASYNC.S ;  /* 0x00000000000073c6 */ /* 0x000ee40000000000 */
[----:B---3--:R3:W4:Y:S08]  /*0680*/  SYNCS.EXCH.64 URZ, [UR4], UR8 ;  /* 0x0000000804ff75b2 */ /* 0x0087300008000100 */
[----:B------:R3:W1:Y:S01]  /*0690*/  SYNCS.EXCH.64 URZ, [UR4+0x20], UR6 ;  /* 0x0000200604ff75b2 */ /* 0x0006620008000100 */
[----:B------:R3:W1:Y:S01]  /*06a0*/  SYNCS.EXCH.64 URZ, [UR4+0x8], UR8 ;  /* 0x0000080804ff75b2 */ /* 0x0006620008000100 */
[----:B------:R3:W1:Y:S01]  /*06b0*/  SYNCS.EXCH.64 URZ, [UR4+0x28], UR6 ;  /* 0x0000280604ff75b2 */ /* 0x0006620008000100 */
[----:B------:R3:W1:Y:S01]  /*06c0*/  SYNCS.EXCH.64 URZ, [UR4+0x10], UR8 ;  /* 0x0000100804ff75b2 */ /* 0x0006620008000100 */
[----:B------:R3:W1:Y:S01]  /*06d0*/  SYNCS.EXCH.64 URZ, [UR4+0x30], UR6 ;  /* 0x0000300604ff75b2 */ /* 0x0006620008000100 */
[----:B------:R3:W1:Y:S01]  /*06e0*/  SYNCS.EXCH.64 URZ, [UR4+0x18], UR8 ;  /* 0x0000180804ff75b2 */ /* 0x0006620008000100 */
[----:B------:R3:W1:Y:S01]  /*06f0*/  SYNCS.EXCH.64 URZ, [UR4+0x38], UR6 ;  /* 0x0000380604ff75b2 */ /* 0x0006620008000100 */
[----:B------:R-:W-:Y:S01]  /*0700*/  NOP ;  /* 0x0000000000007918 */ /* 0x000fe20000000000 */
.L_x_9:
[----:B------:R-:W2:Y:S01]  /*0710*/  SHFL.IDX PT, R3, R57, RZ, 0x1f ;  /* 0x00001fff39037589 */ /* 0x000ea200000e0000 */
[----:B------:R-:W-:Y:S01]  /*0720*/  NOP ;  /* 0x0000000000007918 */ /* 0x000fe20000000000 */
[----:B--2---:R-:W-:-:S13]  /*0730*/  ISETP.NE.AND P0, PT, R3, 0x1, PT ;  /* 0x000000010300780c */ /* 0x004fda0003f05270 */
[----:B------:R-:W-:Y:S05]  /*0740*/  @P0 BRA `(.L_x_10) ;  /* 0x00000000004c0947 */ /* 0x000fea0003800000 */
[----:B---3--:R-:W-:Y:S01]  /*0750*/  UMOV UR4, 0x400 ;  /* 0x0000040000047882 */ /* 0x008fe20000000000 */
        /* <DEDUP_REMOVED lines=10> */
[----:B------:R-:W2:Y:S02]  /*0800*/  FENCE.VIEW.ASYNC.S ;  /* 0x00000000000073c6 */ /* 0x000ea40000000000 */
[----:B--2---:R2:W3:Y:S08]  /*0810*/  SYNCS.EXCH.64 URZ, [UR4+0x40], UR8 ;  /* 0x0000400804ff75b2 */ /* 0x0044f00008000100 */
[----:B------:R2:W1:Y:S01]  /*0820*/  SYNCS.EXCH.64 URZ, [UR4+0x58], UR6 ;  /* 0x0000580604ff75b2 */ /* 0x0004620008000100 */
[----:B------:R2:W1:Y:S01]  /*0830*/  SYNCS.EXCH.64 URZ, [UR4+0x48], UR8 ;  /* 0x0000480804ff75b2 */ /* 0x0004620008000100 */
[----:B------:R2:W1:Y:S01]  /*0840*/  SYNCS.EXCH.64 URZ, [UR4+0x60], UR6 ;  /* 0x0000600604ff75b2 */ /* 0x0004620008000100 */
[----:B------:R2:W1:Y:S01]  /*0850*/  SYNCS.EXCH.64 URZ, [UR4+0x50], UR8 ;  /* 0x0000500804ff75b2 */ /* 0x0004620008000100 */
[----:B------:R2:W1:Y:S01]  /*0860*/  SYNCS.EXCH.64 URZ, [UR4+0x68], UR6 ;  /* 0x0000680604ff75b2 */ /* 0x0004620008000100 */
[----:B------:R-:W-:Y:S01]  /*0870*/  NOP ;  /* 0x0000000000007918 */ /* 0x000fe20000000000 */
.L_x_10:
[----:B------:R-:W4:Y:S01]  /*0880*/  SHFL.IDX PT, R3, R57, RZ, 0x1f ;  /* 0x00001fff39037589 */ /* 0x000f2200000e0000 */
[----:B------:R-:W-:Y:S01]  /*0890*/  NOP ;  /* 0x0000000000007918 */ /* 0x000fe20000000000 */
[----:B----4-:R-:W-:-:S13]  /*08a0*/  ISETP.NE.AND P0, PT, R3, 0x3, PT ;  /* 0x000000030300780c */ /* 0x010fda0003f05270 */
[----:B------:R-:W-:Y:S05]  /*08b0*/  @P0 BRA `(.L_x_11) ;  /* 0x00000000002c0947 */ /* 0x000fea0003800000 */
[----:B--23--:R-:W-:Y:S01]  /*08c0*/  UMOV UR6, 0x400 ;  /* 0x0000040000067882 */ /* 0x00cfe20000000000 */
[----:B------:R-:W-:Y:S01]  /*08d0*/  UMOV UR4, 0x20 ;  /* 0x0000002000047882 */ /* 0x000fe20000000000 */
[----:B------:R-:W-:Y:S02]  /*08e0*/  ULEA UR6, UR61, UR6, 0x18 ;  /* 0x000000063d067291 */ /* 0x000fe4000f8ec0ff */
[----:B------:R-:W-:-:S04]  /*08f0*/  UIADD3 UR4, UPT, UPT, -UR4, 0x100000, URZ ;  /* 0x0010000004047890 */ /* 0x000fc8000fffe1ff */
[----:B------:R-:W-:Y:S02]  /*0900*/  USHF.L.U32 UR5, UR4, 0xb, URZ ;  /* 0x0000000b04057899 */ /* 0x000fe400080006ff */
[----:B------:R-:W-:Y:S01]  /*0910*/  USHF.L.U32 UR4, UR4, 0x1, URZ ;  /* 0x0000000104047899 */ /* 0x000fe200080006ff */
[----:B------:R-:W-:Y:S01]  /*0920*/  ELECT P0, URZ, PT ;  /* 0x0000000000ff782f */ /* 0x000fe20003800000 */
[----:B------:R-:W2:Y:S10]  /*0930*/  FENCE.VIEW.ASYNC.S ;  /* 0x00000000000073c6 */ /* 0x000eb40000000000 */
[----:B--2---:R4:W2:Y:S01]  /*0940*/  SYNCS.EXCH.64 URZ, [UR6+0x70], UR4 ;  /* 0x0000700406ff75b2 */ /* 0x0048a20008000100 */
[----:B------:R4:W3:Y:S02]  /*0950*/  SYNCS.EXCH.64 URZ, [UR6+0x78], UR4 ;  /* 0x0000780406ff75b2 */ /* 0x0008e40008000100 */
[----:B----4-:R-:W-:Y:S01]  /*0960*/  NOP ;  /* 0x0000000000007918 */ /* 0x010fe20000000000 */
.L_x_11:
[----:B------:R-:W4:Y:S01]  /*0970*/  SHFL.IDX PT, R3, R57, RZ, 0x1f ;  /* 0x00001fff39037589 */ /* 0x000f2200000e0000 */
[----:B------:R-:W-:Y:S01]  /*0980*/  NOP ;  /* 0x0000000000007918 */ /* 0x000fe20000000000 */
[----:B----4-:R-:W-:-:S13]  /*0990*/  ISETP.NE.AND P0, PT, R3, 0x4, PT ;  /* 0x000000040300780c */ /* 0x010fda0003f05270 */
[----:B------:R-:W-:Y:S05]  /*09a0*/  @P0 BRA `(.L_x_12) ;  /* 0x0000000000480947 */ /* 0x000fea0003800000 */
[----:B--23--:R-:W-:Y:S01]  /*09b0*/  UMOV UR4, 0x3a0 ;  /* 0x000003a000047882 */ /* 0x00cfe20000000000 */
[----:B------:R-:W-:Y:S01]  /*09c0*/  UMOV UR6, 0x400 ;  /* 0x0000040000067882 */ /* 0x000fe20000000000 */
[----:B------:R-:W-:Y:S01]  /*09d0*/  USEL UR4, UR4, 0x320, UP3 ;  /* 0x0000032004047887 */ /* 0x000fe20009800000 */
        /* <DEDUP_REMOVED lines=10> */
[----:B--2---:R4:W2:Y:S08]  /*0a80*/  SYNCS.EXCH.64 URZ, [UR6+0x80], UR8 ;  /* 0x0000800806ff75b2 */ /* 0x0048b00008000100 */
[----:B------:R4:W3:Y:S01]  /*0a90*/  SYNCS.EXCH.64 URZ, [UR6+0x90], UR4 ;  /* 0x0000900406ff75b2 */ /* 0x0008e20008000100 */
[----:B------:R4:W1:Y:S01]  /*0aa0*/  SYNCS.EXCH.64 URZ, [UR6+0x88], UR8 ;  /* 0x0000880806ff75b2 */ /* 0x0008620008000100 */
[----:B------:R4:W1:Y:S02]  /*0ab0*/  SYNCS.EXCH.64 URZ, [UR6+0x98], UR4 ;  /* 0x0000980406ff75b2 */ /* 0x0008640008000100 */
[----:B----4-:R-:W-:Y:S01]  /*0ac0*/  NOP ;  /* 0x0000000000007918 */ /* 0x010fe20000000000 */
.L_x_12:
[----:B------:R-:W4:Y:S01]  /*0ad0*/  SHFL.IDX PT, R3, R57, RZ, 0x1f ;  /* 0x00001fff39037589 */ /* 0x000f2200000e0000 */
[----:B------:R-:W-:Y:S01]  /*0ae0*/  NOP ;  /* 0x0000000000007918 */ /* 0x000fe20000000000 */
[----:B----4-:R-:W-:-:S13]  /*0af0*/  ISETP.NE.AND P0, PT, R3, 0x5, PT ;  /* 0x000000050300780c */ /* 0x010fda0003f05270 */
[----:B------:R-:W-:Y:S05]  /*0b00*/  @P0 BRA `(.L_x_13) ;  /* 0x0000000000540947 */ /* 0x000fea0003800000 */
[----:B--23--:R-:W-:Y:S01]  /*0b10*/  UMOV UR4, 0x400 ;  /* 0x0000040000047882 */ /* 0x00cfe20000000000 */
        /* <DEDUP_REMOVED lines=14> */
[----:B------:R4:W1:Y:S01]  /*0c00*/  SYNCS.EXCH.64 URZ, [UR4+0xc8], UR8 ;  /* 0x0000c80804ff75b2 */ /* 0x0008620008000100 */
[----:B------:R4:W1:Y:S01]  /*0c10*/  SYNCS.EXCH.64 URZ, [UR4+0xb0], UR6 ;  /* 0x0000b00604ff75b2 */ /* 0x0008620008000100 */
[----:B------:R4:W1:Y:S01]  /*0c20*/  SYNCS.EXCH.64 URZ, [UR4+0xd0], UR8 ;  /* 0x0000d00804ff75b2 */ /* 0x0008620008000100 */
[----:B------:R4:W1:Y:S01]  /*0c30*/  SYNCS.EXCH.64 URZ, [UR4+0xb8], UR6 ;  /* 0x0000b80604ff75b2 */ /* 0x0008620008000100 */
[----:B------:R4:W1:Y:S02]  /*0c40*/  SYNCS.EXCH.64 URZ, [UR4+0xd8], UR8 ;  /* 0x0000d80804ff75b2 */ /* 0x0008640008000100 */
[----:B----4-:R-:W-:Y:S01]  /*0c50*/  NOP ;  /* 0x0000000000007918 */ /* 0x010fe20000000000 */
.L_x_13:
[----:B------:R-:W4:Y:S01]  /*0c60*/  SHFL.IDX PT, R3, R57, RZ, 0x1f ;  /* 0x00001fff39037589 */ /* 0x000f2200000e0000 */
[----:B------:R-:W-:Y:S01]  /*0c70*/  ISETP.NE.OR P1, PT, RZ, UR18, !P1 ;  /* 0x00000012ff007c0c */ /* 0x000fe2000cf25670 */
        /* <DEDUP_REMOVED lines=12> */
[----:B------:R4:W3:Y:S01]  /*0d40*/  SYNCS.EXCH.64 URZ, [UR4+0xf0], UR6 ;  /* 0x0000f00604ff75b2 */ /* 0x0008e20008000100 */
[----:B------:R4:W1:Y:S01]  /*0d50*/  SYNCS.EXCH.64 URZ, [UR4+0xe8], UR6 ;  /* 0x0000e80604ff75b2 */ /* 0x0008620008000100 */
[----:B------:R4:W1:Y:S02]  /*0d60*/  SYNCS.EXCH.64 URZ, [UR4+0xf8], UR6 ;  /* 0x0000f80604ff75b2 */ /* 0x0008640008000100 */
[----:B----4-:R-:W-:Y:S01]  /*0d70*/  NOP ;  /* 0x0000000000007918 */ /* 0x010fe20000000000 */
.L_x_14:
[----:B------:R-:W-:Y:S01]  /*0d80*/  VOTEU.ALL UP0, P1 ;  /* 0x0000000000ff7886 */ /* 0x000fe20000800000 */
[----:B--23--:R-:W-:Y:S01]  /*0d90*/  UMOV UR4, 0x20 ;  /* 0x0000002000047882 */ /* 0x00cfe20000000000 */
[----:B------:R-:W2:Y:S01]  /*0da0*/  LDCU UR7, c[0x0][0x36c] ;  /* 0x00006d80ff0777ac */ /* 0x000ea20008000800 */
[----:B------:R-:W-:Y:S01]  /*0db0*/  NOP ;  /* 0x0000000000007918 */ /* 0x000fe20000000000 */
[----:B-1----:R-:W-:Y:S01]  /*0dc0*/  LOP3.LUT R5, R63, 0x1f, RZ, 0xc0, !PT ;  /* 0x0000001f3f057812 */ /* 0x002fe200078ec0ff */
[----:B------:R-:W-:Y:S01]  /*0dd0*/  @!UP0 UMOV UR6, 0x400 ;  /* 0x0000040000068882 */ /* 0x000fe20000000000 */
[----:B------:R-:W-:-:S04]  /*0de0*/  @!UP0 UIADD3 UR4, UPT, UPT, -UR4, 0x100000, URZ ;  /* 0x0010000004048890 */ /* 0x000fc8000fffe1ff */
[----:B------:R-:W-:Y:S02]  /*0df0*/  @!UP0 USHF.L.U32 UR5, UR4, 0xb, URZ ;  /* 0x0000000b04058899 */ /* 0x000fe400080006ff */
[----:B------:R-:W-:Y:S02]  /*0e00*/  @!UP0 USHF.L.U32 UR4, UR4, 0x1, URZ ;  /* 0x0000000104048899 */ /* 0x000fe400080006ff */
[----:B------:R-:W-:Y:S01]  /*0e10*/  @!UP0 ULEA UR6, UR61, UR6, 0x18 ;  /* 0x000000063d068291 */ /* 0x000fe2000f8ec0ff */
[----:B------:R-:W-:Y:S01]  /*0e20*/  VOTEU.ALL UP0, P1 ;  /* 0x0000000000ff7886 */ /* 0x000fe20000800000 */
[----:B------:R-:W-:Y:S02]  /*0e30*/  UISETP.NE.AND UP4, UPT, UR18, URZ, UPT ;  /* 0x000000ff1200728c */ /* 0x000fe4000bf85270 */
[----:B--2---:R-:W-:Y:S01]  /*0e40*/  UISETP.EQ.U32.AND UP5, UPT, UR7, 0x1, UPT ;  /* 0x000000010700788c */ /* 0x004fe2000bfa2070 */
[----:B------:R-:W1:Y:S07]  /*0e50*/  FENCE.VIEW.ASYNC.S ;  /* 0x00000000000073c6 */ /* 0x000e6e0000000000 */
[----:B-1----:R1:W2:Y:S01]  /*0e60*/  @!UP0 SYNCS.EXCH.64 URZ, [UR6+0x100], UR4 ;  /* 0x0001000406ff85b2 */ /* 0x0022a20008000100 */
[----:B------:R-:W-:Y:S05]  /*0e70*/  BRA.U !UP5, `(.L_x_15) ;  /* 0x000000010d087547 */ /* 0x000fea000b800000 */
[----:B--2---:R-:W-:Y:S01]  /*0e80*/  UCGABAR_ARV ;  /* 0x00000000000079c7 */ /* 0x004fe20008000000 */
[----:B------:R-:W-:Y:S05]  /*0e90*/  BRA `(.L_x_16) ;  /* 0x0000000000047947 */ /* 0x000fea0003800000 */
.L_x_15:
[----:B--2---:R-:W-:Y:S01]  /*0ea0*/  NOP ;  /* 0x0000000000007918 */ /* 0x004fe20000000000 */
.L_x_16:
[----:B------:R-:W2:Y:S01]  /*0eb0*/  S2UR UR22, SR_CTAID.X ;  /* 0x00000000001679c3 */ /* 0x000ea20000002500 */
[----:B------:R-:W-:-:S05]  /*0ec0*/  CS2R.32 R59, SR_CgaSize ;  /* 0x00000000003b7805 */ /* 0x000fca0000008a00 */
[----:B------:R-:W-:-:S05]  /*0ed0*/  IMAD R59, R59, -0xa0, RZ ;  /* 0xffffff603b3b7824 */ /* 0x000fca00078e02ff */
[----:B-1----:R-:W-:-:S14]  /*0ee0*/  R2UR UR5, R59 ;  /* 0x000000003b0572ca */ /* 0x002fdc00000e0000 */
[----:B------:R-:W1:Y:S01]  /*0ef0*/  LDCU UR5, c[0x0][UR5+0x2b0] ;  /* 0x00005600050577ac */ /* 0x000e620008000800 */
[----:B------:R-:W-:Y:S02]  /*0f00*/  R2UR UR10, R2 ;  /* 0x00000000020a72ca */ /* 0x000fe400000e0000 */
[----:B------:R-:W-:-:S05]  /*0f10*/  CS2R.32 R59, SR_CgaSize ;  /* 0x00000000003b7805 */ /* 0x000fca0000008a00 */
[----:B------:R-:W-:-:S05]  /*0f20*/  IMAD R59, R59, -0xa0, RZ ;  /* 0xffffff603b3b7824 */ /* 0x000fca00078e02ff */
[----:B------:R-:W-:-:S14]  /*0f30*/  R2UR UR4, R59 ;  /* 0x000000003b0472ca */ /* 0x000fdc00000e0000 */
[----:B------:R-:W3:Y:S01]  /*0f40*/  LDCU UR4, c[0x0][UR4+0x2b4] ;  /* 0x00005680040477ac */ /* 0x000ee20008000800 */
[----:B------:R-:W4:Y:S01]  /*0f50*/  S2UR UR7, SR_CTAID.Y ;  /* 0x00000000000779c3 */ /* 0x000f220000002600 */
[----:B------:R-:W-:-:S05]  /*0f60*/  CS2R.32 R59, SR_CgaSize ;  /* 0x00000000003b7805 */ /* 0x000fca0000008a00 */
[----:B------:R-:W-:-:S05]  /*0f70*/  IMAD R59, R59, -0xa0, RZ ;  /* 0xffffff603b3b7824 */ /* 0x000fca00078e02ff */
[----:B------:R-:W-:-:S14]  /*0f80*/  R2UR UR8, R59 ;  /* 0x000000003b0872ca */ /* 0x000fdc00000e0000 */
[----:B------:R-:W3:Y:S01]  /*0f90*/  LDCU UR8, c[0x0][UR8+0x2a0] ;  /* 0x00005400080877ac */ /* 0x000ee20008000800 */
[----:B------:R-:W-:-:S05]  /*0fa0*/  CS2R.32 R59, SR_CgaSize ;  /* 0x00000000003b7805 */ /* 0x000fca0000008a00 */
[----:B------:R-:W-:-:S05]  /*0fb0*/  IMAD R59, R59, -0xa0, RZ ;  /* 0xffffff603b3b7824 */ /* 0x000fca00078e02ff */
[----:B------:R-:W-:-:S14]  /*0fc0*/  R2UR UR9, R59 ;  /* 0x000000003b0972ca */ /* 0x000fdc00000e0000 */
[----:B------:R-:W3:Y:S01]  /*0fd0*/  LDCU UR9, c[0x0][UR9+0x2a4] ;  /* 0x00005480090977ac */ /* 0x000ee20008000800 */
[----:B------:R-:W3:Y:S01]  /*0fe0*/  S2UR UR60, SR_CTAID.Z ;  /* 0x00000000003c79c3 */ /* 0x000ee20000002700 */
[----:B------:R-:W-:Y:S01]  /*0ff0*/  UISETP.GT.U32.AND UP0, UPT, UR10, 0xffff, UPT ;  /* 0x0000ffff0a00788c */ /* 0x000fe2000bf04070 */
[----:B------:R-:W3:Y:S01]  /*1000*/  LDCU UR19, c[0x0][0xb24] ;  /* 0x00016480ff1377ac */ /* 0x000ee20008000800 */
[----:B------:R-:W-:Y:S01]  /*1010*/  USHF.L.U32 UR31, UR61, 0x9, URZ ;  /* 0x000000093d1f7899 */ /* 0x000fe200080006ff */
[----:B--2---:R-:W-:Y:S01]  /*1020*/  I2FP.F32.U32 R4, UR22 ;  /* 0x0000001600047c45 */ /* 0x004fe20008201000 */
[----:B------:R-:W-:Y:S01]  /*1030*/  UMOV UR29, 0x5 ;  /* 0x00000005001d7882 */ /* 0x000fe20000000000 */
[----:B------:R-:W2:Y:S03]  /*1040*/  LDCU UR39, c[0x0][0xb24] ;  /* 0x00016480ff2777ac */ /* 0x000ea60008000800 */
[----:B-1----:R-:W-:Y:S01]  /*1050*/  FMUL R4, R4, UR5 ;  /* 0x0000000504047c20 */ /* 0x002fe20008400000 */
[----:B------:R-:W-:Y:S01]  /*1060*/  USEL UR5, UR10, 0xffff, !UP0 ;  /* 0x0000ffff0a057887 */ /* 0x000fe2000c000000 */
[----:B----4-:R-:W-:Y:S01]  /*1070*/  I2FP.F32.U32 R3, UR7 ;  /* 0x0000000700037c45 */ /* 0x010fe20008201000 */
[----:B------:R-:W1:Y:S03]  /*1080*/  LDCU UR28, c[0x0][0xb30] ;  /* 0x00016600ff1c77ac */ /* 0x000e660008000800 */
[----:B------:R-:W4:Y:S01]  /*1090*/  F2I.U32.TRUNC.NTZ R4, R4 ;  /* 0x0000000400047305 */ /* 0x000f22000020f000 */
[----:B---3--:R-:W-:Y:S01]  /*10a0*/  FMUL R3, R3, UR4 ;  /* 0x0000000403037c20 */ /* 0x008fe20008400000 */
[----:B------:R-:W-:-:S02]  /*10b0*/  ULOP3.LUT UR30, UR5, 0xffff, URZ, 0xc0, !UPT ;  /* 0x0000ffff051e7892 */ /* 0x000fc4000f8ec0ff */
[----:B------:R-:W-:Y:S01]  /*10c0*/  UISETP.GE.AND UP2, UPT, UR19, 0x1, UPT ;  /* 0x000000011300788c */ /* 0x000fe2000bf46270 */
[----:B------:R-:W-:-:S03]  /*10d0*/  UMOV UR21, UR7 ;  /* 0x0000000700157c82 */ /* 0x000fc60008000000 */
[----:B------:R-:W3:Y:S01]  /*10e0*/  F2I.U32.TRUNC.NTZ R3, R3 ;  /* 0x0000000300037305 */ /* 0x000ee2000020f000 */
[----:B------:R-:W-:Y:S01]  /*10f0*/  UMOV UR20, UR22 ;  /* 0x0000001600147c82 */ /* 0x000fe20008000000 */
[----:B----4-:R-:W-:Y:S02]  /*1100*/  R2UR UR4, R4 ;  /* 0x00000000040472ca */ /* 0x010fe400000e0000 */
[----:B------:R-:W-:Y:S02]  /*1110*/  PRMT R4, RZ, 0x7610, R4 ;  /* 0x00007610ff047816 */ /* 0x000fe40000000004 */
[----:B---3--:R-:W-:Y:S02]  /*1120*/  R2UR UR6, R3 ;  /* 0x00000000030672ca */ /* 0x008fe400000e0000 */
[----:B------:R-:W-:-:S07]  /*1130*/  PRMT R3, RZ, 0x7610, R3 ;  /* 0x00007610ff037816 */ /* 0x000fce0000000003 */
[----:B------:R-:W-:-:S04]  /*1140*/  UIADD3 UR5, UPT, UPT, -UR4, URZ, URZ ;  /* 0x000000ff04057290 */ /* 0x000fc8000fffe1ff */
[----:B------:R-:W-:Y:S02]  /*1150*/  UIMAD UR5, UR8, UR5, UR22 ;  /* 0x00000005080572a4 */ /* 0x000fe4000f8e0216 */
[----:B------:R-:W-:-:S04]  /*1160*/  UIADD3 UR4, UPT, UPT, -UR6, URZ, URZ ;  /* 0x000000ff06047290 */ /* 0x000fc8000fffe1ff */
[----:B------:R-:W-:Y:S01]  /*1170*/  IMAD.U32 R59, RZ, RZ, UR5 ;  /* 0x00000005ff3b7e24 */ /* 0x000fe2000f8e00ff */
[----:B------:R-:W-:-:S06]  /*1180*/  UIMAD UR4, UR9, UR4, UR7 ;  /* 0x00000004090472a4 */ /* 0x000fcc000f8e0207 */
[----:B------:R-:W-:Y:S01]  /*1190*/  IMAD.U32 R58, RZ, RZ, UR4 ;  /* 0x00000004ff3a7e24 */ /* 0x000fe2000f8e00ff */
[----:B-12---:R-:W-:Y:S06]  /*11a0*/  BRA.U UP4, `(.L_x_17) ;  /* 0x0000000104447547 */ /* 0x006fec000b800000 */
[----:B------:R-:W-:Y:S02]  /*11b0*/  R2UR UR4, R59 ;  /* 0x000000003b0472ca */ /* 0x000fe400000e0000 */
[----:B------:R-:W-:-:S11]  /*11c0*/  R2UR UR8, R58 ;  /* 0x000000003a0872ca */ /* 0x000fd600000e0000 */
[----:B------:R-:W-:Y:S02]  /*11d0*/  UISETP.GT.U32.AND UP0, UPT, UR4, 0x1, UPT ;  /* 0x000000010400788c */ /* 0x000fe4000bf04070 */
[----:B------:R-:W-:Y:S02]  /*11e0*/  ULOP3.LUT UR4, UR4, 0xfffffffe, URZ, 0xc0, !UPT ;  /* 0xfffffffe04047892 */ /* 0x000fe4000f8ec0ff */
[----:B------:R-:W-:Y:S02]  /*11f0*/  UISETP.NE.AND UP1, UPT, UR8, URZ, UP0 ;  /* 0x000000ff0800728c */ /* 0x000fe40008725270 */
[----:B------:R-:W-:Y:S02]  /*1200*/  UISETP.NE.AND UP0, UPT, UR8, 0x1, UP0 ;  /* 0x000000010800788c */ /* 0x000fe40008705270 */
[----:B------:R-:W-:Y:S02]  /*1210*/  USEL UR7, URZ, 0x1, UP1 ;  /* 0x00000001ff077887 */ /* 0x000fe40008800000 */
[----:B------:R-:W-:-:S02]  /*1220*/  USEL UR6, URZ, 0x4, UP0 ;  /* 0x00000004ff067887 */ /* 0x000fc40008000000 */
[----:B------:R-:W-:Y:S02]  /*1230*/  USEL UR5, URZ, 0x2, UP1 ;  /* 0x00000002ff057887 */ /* 0x000fe40008800000 */
[----:B------:R-:W-:Y:S02]  /*1240*/  ULEA UR4, UR8, UR4, 0x1 ;  /* 0x0000000408047291 */ /* 0x000fe4000f8e08ff */
[----:B------:R-:W-:Y:S02]  /*1250*/  USEL UR8, URZ, 0x8, UP0 ;  /* 0x00000008ff087887 */ /* 0x000fe40008000000 */
[----:B------:R-:W-:-:S03]  /*1260*/  UIADD3 UR5, UPT, UPT, UR5, UR6, UR7 ;  /* 0x0000000605057290 */ /* 0x000fc6000fffe007 */
[----:B------:R-:W-:Y:S01]  /*1270*/  UMOV UR6, 0x3 ;  /* 0x0000000300067882 */ /* 0x000fe20000000000 */
[----:B------:R-:W-:Y:S02]  /*1280*/  UIADD3 UR5, UPT, UPT, UR5, UR8, URZ ;  /* 0x0000000805057290 */ /* 0x000fe4000fffe0ff */
[----:B------:R-:W-:-:S04]  /*1290*/  USHF.L.U32 UR4, UR6, UR4, URZ ;  /* 0x0000000406047299 */ /* 0x000fc800080006ff */
[----:B------:R-:W-:Y:S02]  /*12a0*/  IMAD.U32 R4, RZ, RZ, UR5 ;  /* 0x00000005ff047e24 */ /* 0x000fe4000f8e00ff */
[----:B------:R-:W-:Y:S02]  /*12b0*/  IMAD.U32 R3, RZ, RZ, UR4 ;  /* 0x00000004ff037e24 */ /* 0x000fe4000f8e00ff */
.L_x_17:
[----:B------:R-:W-:Y:S05]  /*12c0*/  BRA.U !UP2, `(.L_x_18) ;  /* 0x000000010ad47547 */ /* 0x000fea000b800000 */
[----:B------:R-:W1:Y:S01]  /*12d0*/  LDCU.128 UR24, c[0x0][0xb10] ;  /* 0x00016200ff1877ac */ /* 0x000e620008000c00 */
[----:B------:R-:W2:Y:S01]  /*12e0*/  LDCU UR6, c[0x0][0x370] ;  /* 0x00006e00ff0677ac */ /* 0x000ea20008000800 */
[----:B------:R-:W3:Y:S01]  /*12f0*/  LDCU UR5, c[0x0][0x374] ;  /* 0x00006e80ff0577ac */ /* 0x000ee20008000800 */
[----:B------:R-:W4:Y:S01]  /*1300*/  LDCU UR23, c[0x0][0xb0c] ;  /* 0x00016180ff1777ac */ /* 0x000f220008000800 */
[----:B------:R-:W4:Y:S01]  /*1310*/  LDCU UR4, c[0x0][0xb20] ;  /* 0x00016400ff0477ac */ /* 0x000f220008000800 */
[----:B------:R-:W4:Y:S01]  /*1320*/  LDCU.64 UR8, c[0x0][0xb28] ;  /* 0x00016500ff0877ac */ /* 0x000f220008000a00 */
[----:B-1----:R-:W-:Y:S02]  /*1330*/  UISETP.NE.AND UP0, UPT, UR26, 0x1, UPT ;  /* 0x000000011a00788c */ /* 0x002fe4000bf05270 */
[----:B---3--:R-:W-:Y:S02]  /*1340*/  UIMAD.WIDE.U32 UR10, UR5, UR27, URZ ;  /* 0x0000001b050a72a5 */ /* 0x008fe4000f8e00ff */
[----:B--2---:R-:W-:-:S02]  /*1350*/  UIMAD.WIDE.U32 UR12, UR6, UR24, URZ ;  /* 0x00000018060c72a5 */ /* 0x004fc4000f8e00ff */
[----:B----4-:R-:W-:Y:S02]  /*1360*/  UISETP.NE.AND UP1, UPT, UR23, 0x1, UPT ;  /* 0x000000011700788c */ /* 0x010fe4000bf25270 */
[----:B------:R-:W-:Y:S01]  /*1370*/  UISETP.NE.AND UP2, UPT, UR19, 0x1, UPT ;  /* 0x000000011300788c */ /* 0x000fe2000bf45270 */
[----:B------:R-:W-:Y:S02]  /*1380*/  UMOV UR10, UR11 ;  /* 0x0000000b000a7c82 */ /* 0x000fe40008000000 */
[----:B------:R-:W-:Y:S01]  /*1390*/  UMOV UR12, UR13 ;  /* 0x0000000d000c7c82 */ /* 0x000fe20008000000 */
[----:B------:R-:W-:Y:S02]  /*13a0*/  @UP0 USHF.R.U32.HI UR5, URZ, UR4, UR10 ;  /* 0x00000004ff050299 */ /* 0x000fe4000801160a */
[----:B------:R-:W-:Y:S02]  /*13b0*/  UIMAD.WIDE.U32 UR16, UR21, UR27, URZ ;  /* 0x0000001b151072a5 */ /* 0x000fe4000f8e00ff */
[----:B------:R-:W-:-:S02]  /*13c0*/  UIMAD.WIDE.U32 UR10, UR5, UR8, URZ ;  /* 0x00000008050a72a5 */ /* 0x000fc4000f8e00ff */
[----:B------:R-:W-:Y:S02]  /*13d0*/  @UP1 USHF.R.U32.HI UR6, URZ, UR25, UR12 ;  /* 0x00000019ff061299 */ /* 0x000fe4000801160c */
[----:B------:R-:W-:Y:S02]  /*13e0*/  UIMAD.WIDE.U32 UR14, UR22, UR24, URZ ;  /* 0x00000018160e72a5 */ /* 0x000fe4000f8e00ff */
[----:B------:R-:W-:Y:S01]  /*13f0*/  UIMAD.WIDE.U32 UR12, UR6, UR8, URZ ;  /* 0x00000008060c72a5 */ /* 0x000fe2000f8e00ff */
[----:B------:R-:W-:Y:S01]  /*1400*/  UMOV UR16, UR17 ;  /* 0x0000001100107c82 */ /* 0x000fe20008000000 */
[----:B------:R-:W-:Y:S01]  /*1410*/  UMOV UR10, UR11 ;  /* 0x0000000b000a7c82 */ /* 0x000fe20008000000 */
[----:B------:R-:W-:Y:S02]  /*1420*/  USHF.R.U32.HI UR16, URZ, UR4, UR16 ;  /* 0x00000004ff107299 */ /* 0x000fe40008011610 */
[----:B------:R-:W-:Y:S02]  /*1430*/  @UP2 USHF.R.U32.HI UR5, URZ, UR9, UR10 ;  /* 0x00000009ff052299 */ /* 0x000fe4000801160a */
[----:B------:R-:W-:Y:S01]  /*1440*/  UMOV UR7, UR13 ;  /* 0x0000000d00077c82 */ /* 0x000fe20008000000 */
[----:B------:R-:W-:Y:S01]  /*1450*/  UMOV UR14, UR15 ;  /* 0x0000000f000e7c82 */ /* 0x000fe20008000000 */
[----:B------:R-:W-:-:S02]  /*1460*/  @UP2 USHF.R.U32.HI UR6, URZ, UR9, UR7 ;  /* 0x00000009ff062299 */ /* 0x000fc40008011607 */
[----:B------:R-:W-:Y:S02]  /*1470*/  USHF.R.U32.HI UR14, URZ, UR25, UR14 ;  /* 0x00000019ff0e7299 */ /* 0x000fe4000801160e */
[----:B------:R-:W-:Y:S02]  /*1480*/  USEL UR4, UR21, UR16, !UP0 ;  /* 0x0000001015047287 */ /* 0x000fe4000c000000 */
[----:B------:R-:W-:Y:S02]  /*1490*/  UIMAD UR7, UR5, UR19, URZ ;  /* 0x00000013050772a4 */ /* 0x000fe4000f8e02ff */
[----:B------:R-:W-:Y:S02]  /*14a0*/  USEL UR5, UR22, UR14, !UP1 ;  /* 0x0000000e16057287 */ /* 0x000fe4000c800000 */
[----:B------:R-:W-:Y:S02]  /*14b0*/  UIMAD UR12, UR6, UR19, URZ ;  /* 0x00000013060c72a4 */ /* 0x000fe4000f8e02ff */
[----:B------:R-:W-:-:S02]  /*14c0*/  UISETP.GE.AND UP0, UPT, UR4, UR7, UPT ;  /* 0x000000070400728c */ /* 0x000fc4000bf06270 */
[----:B------:R-:W-:Y:S02]  /*14d0*/  UIMAD.WIDE.U32 UR10, UR4, UR8, URZ ;  /* 0x00000008040a72a5 */ /* 0x000fe4000f8e00ff */
[----:B------:R-:W-:Y:S02]  /*14e0*/  UISETP.GE.OR UP0, UPT, UR5, UR12, UP0 ;  /* 0x0000000c0500728c */ /* 0x000fe40008706670 */
[----:B------:R-:W-:Y:S02]  /*14f0*/  UIMAD.WIDE.U32 UR12, UR5, UR8, URZ ;  /* 0x00000008050c72a5 */ /* 0x000fe4000f8e00ff */
[----:B------:R-:W-:Y:S01]  /*1500*/  UIADD3 UR10, UPT, UPT, -UR4, URZ, URZ ;  /* 0x000000ff040a7290 */ /* 0x000fe2000fffe1ff */
[----:B------:R-:W-:Y:S01]  /*1510*/  UMOV UR8, UR11 ;  /* 0x0000000b00087c82 */ /* 0x000fe20008000000 */
[----:B------:R-:W-:Y:S02]  /*1520*/  UIADD3 UR20, UPT, UPT, -UR5, URZ, URZ ;  /* 0x000000ff05147290 */ /* 0x000fe4000fffe1ff */
[----:B------:R-:W-:-:S03]  /*1530*/  USHF.R.U32.HI UR8, URZ, UR9, UR8 ;  /* 0x00000009ff087299 */ /* 0x000fc60008011608 */
[----:B------:R-:W-:Y:S01]  /*1540*/  @!UP0 UMOV UR7, UR13 ;  /* 0x0000000d00078c82 */ /* 0x000fe20008000000 */
[----:B------:R-:W-:Y:S02]  /*1550*/  UIMAD UR21, UR26, UR10, UR21 ;  /* 0x0000000a1a1572a4 */ /* 0x000fe4000f8e0215 */
[----:B------:R-:W-:Y:S02]  /*1560*/  USEL UR8, UR4, UR8, !UP2 ;  /* 0x0000000804087287 */ /* 0x000fe4000d000000 */
[----:B------:R-:W-:Y:S02]  /*1570*/  @!UP0 USHF.R.U32.HI UR7, URZ, UR9, UR7 ;  /* 0x00000009ff078299 */ /* 0x000fe40008011607 */
[----:B------:R-:W-:Y:S02]  /*1580*/  UIADD3 UR9, UPT, UPT, -UR8, URZ, URZ ;  /* 0x000000ff08097290 */ /* 0x000fe4000fffe1ff */
[----:B------:R-:W-:Y:S02]  /*1590*/  @!UP0 USEL UR7, UR5, UR7, !UP2 ;  /* 0x0000000705078287 */ /* 0x000fe4000d000000 */
[----:B------:R-:W-:-:S02]  /*15a0*/  UIMAD UR9, UR19, UR9, UR4 ;  /* 0x00000009130972a4 */ /* 0x000fc4000f8e0204 */
[----:B------:R-:W-:Y:S02]  /*15b0*/  @!UP0 UIADD3 UR8, UPT, UPT, UR8, -UR7, URZ ;  /* 0x8000000708088290 */ /* 0x000fe4000fffe0ff */
[----:B------:R-:W-:Y:S02]  /*15c0*/  @!UP0 UIMAD UR6, UR9, UR6, UR7 ;  /* 0x00000006090682a4 */ /* 0x000fe4000f8e0207 */
[----:B------:R-:W-:Y:S02]  /*15d0*/  @!UP0 UIMAD UR4, UR8, UR19, UR5 ;  /* 0x00000013080482a4 */ /* 0x000fe4000f8e0205 */
[----:B------:R-:W-:Y:S02]  /*15e0*/  UIMAD UR20, UR23, UR20, UR22 ;  /* 0x00000014171472a4 */ /* 0x000fe4000f8e0216 */
[----:B------:R-:W-:Y:S01]  /*15f0*/  UIMAD UR21, UR4, UR26, UR21 ;  /* 0x0000001a041572a4 */ /* 0x000fe2000f8e0215 */
[----:B------:R-:W-:Y:S02]  /*1600*/  @!UP0 UMOV UR5, UR6 ;  /* 0x0000000600058c82 */ /* 0x000fe40008000000 */
[----:B------:R-:W-:-:S12]  /*1610*/  UIMAD UR20, UR5, UR23, UR20 ;  /* 0x00000017051472a4 */ /* 0x000fd8000f8e0214 */
.L_x_18:
[----:B------:R-:W-:Y:S02]  /*1620*/  UISETP.NE.AND UP1, UPT, UR28, 0x1, UPT ;  /* 0x000000011c00788c */ /* 0x000fe4000bf25270 */
[----:B------:R-:W-:Y:S02]  /*1630*/  UISETP.NE.AND UP0, UPT, UR18, 0x2, UPT ;  /* 0x000000021200788c */ /* 0x000fe4000bf05270 */
[----:B------:R-:W-:Y:S02]  /*1640*/  ULOP3.LUT UR31, UR31, 0x400, URZ, 0xc0, !UPT ;  /* 0x000004001f1f7892 */ /* 0x000fe4000f8ec0ff */
[----:B------:R-:W-:-:S03]  /*1650*/  USHF.L.U32 UR30, UR29, UR30, URZ ;  /* 0x0000001e1d1e7299 */ /* 0x000fc600080006ff */
[----:B------:R-:W-:Y:S09]  /*1660*/  BRA.U UP1, `(.L_x_19) ;  /* 0x0000000101447547 */ /* 0x000ff2000b800000 */
[----:B------:R-:W1:Y:S01]  /*1670*/  LDCU.128 UR8, c[0x0][0xb10] ;  /* 0x00016200ff0877ac */ /* 0x000e620008000c00 */
[----:B------:R-:W2:Y:S01]  /*1680*/  LDCU UR12, c[0x0][0xb0c] ;  /* 0x00016180ff0c77ac */ /* 0x000ea20008000800 */
[----:B------:R-:W3:Y:S01]  /*1690*/  LDCU UR13, c[0x0][0xb20] ;  /* 0x00016400ff0d77ac */ /* 0x000ee20008000800 */
[----:B-1----:R-:W-:Y:S02]  /*16a0*/  UIMAD.WIDE.U32 UR6, UR20, UR8, URZ ;  /* 0x00000008140672a5 */ /* 0x002fe4000f8e00ff */
[----:B------:R-:W-:Y:S02]  /*16b0*/  UIMAD.WIDE.U32 UR4, UR21, UR11, URZ ;  /* 0x0000000b150472a5 */ /* 0x000fe4000f8e00ff */
[----:B--2---:R-:W-:Y:S02]  /*16c0*/  UISETP.NE.AND UP2, UPT, UR12, 0x1, UPT ;  /* 0x000000010c00788c */ /* 0x004fe4000bf45270 */
[----:B------:R-:W-:Y:S01]  /*16d0*/  UISETP.NE.AND UP1, UPT, UR10, 0x1, UPT ;  /* 0x000000010a00788c */ /* 0x000fe2000bf25270 */
[----:B------:R-:W-:-:S02]  /*16e0*/  UMOV UR6, UR7 ;  /* 0x0000000700067c82 */ /* 0x000fc40008000000 */
[----:B------:R-:W-:Y:S01]  /*16f0*/  UMOV UR4, UR5 ;  /* 0x0000000500047c82 */ /* 0x000fe20008000000 */
[----:B------:R-:W-:Y:S02]  /*1700*/  USHF.R.U32.HI UR6, URZ, UR9, UR6 ;  /* 0x00000009ff067299 */ /* 0x000fe40008011606 */
[----:B---3--:R-:W-:Y:S02]  /*1710*/  USHF.R.U32.HI UR4, URZ, UR13, UR4 ;  /* 0x0000000dff047299 */ /* 0x008fe40008011604 */
[----:B------:R-:W-:Y:S02]  /*1720*/  USEL UR5, UR20, UR6, !UP2 ;  /* 0x0000000614057287 */ /* 0x000fe4000d000000 */
[----:B------:R-:W-:-:S04]  /*1730*/  USEL UR4, UR21, UR4, !UP1 ;  /* 0x0000000415047287 */ /* 0x000fc8000c800000 */
[----:B------:R-:W-:Y:S02]  /*1740*/  UIADD3 UR6, UPT, UPT, -UR4, UR5, URZ ;  /* 0x0000000504067290 */ /* 0x000fe4000fffe1ff */
[----:B------:R-:W-:Y:S02]  /*1750*/  UIADD3 UR4, UPT, UPT, UR4, -UR5, URZ ;  /* 0x8000000504047290 */ /* 0x000fe4000fffe0ff */
[----:B------:R-:W-:Y:S02]  /*1760*/  UIMAD UR21, UR6, UR10, UR21 ;  /* 0x0000000a061572a4 */ /* 0x000fe4000f8e0215 */
[----:B------:R-:W-:-:S12]  /*1770*/  UIMAD UR20, UR4, UR12, UR20 ;  /* 0x0000000c041472a4 */ /* 0x000fd8000f8e0214 */
.L_x_19:
[----:B------:R-:W-:Y:S05]  /*1780*/  BRA.U !UP5, `(.L_x_20) ;  /* 0x000000010d0c7547 */ /* 0x000fea000b800000 */
[----:B------:R-:W-:Y:S01]  /*1790*/  UCGABAR_WAIT ;  /* 0x0000000000007dc7 */ /* 0x000fe20008000000 */
[----:B------:R-:W-:Y:S01]  /*17a0*/  CCTL.IVALL ;  /* 0x00000000ff00798f */ /* 0x000fe20002000000 */
[----:B------:R-:W-:Y:S05]  /*17b0*/  BRA `(.L_x_21) ;  /* 0x0000000000047947 */ /* 0x000fea0003800000 */
.L_x_20:
[----:B------:R-:W-:Y:S06]  /*17c0*/  BAR.SYNC.DEFER_BLOCKING 0x0 ;  /* 0x0000000000007b1d */ /* 0x000fec0000010000 */
.L_x_21:
[----:B------:R-:W-:Y:S05]  /*17d0*/  BRA.U UP0, `(.L_x_22) ;  /* 0x0000001900207547 */ /* 0x000fea000b800000 */
[----:B------:R-:W1:Y:S01]  /*17e0*/  LDCU UR6, c[0x0][0x38c] ;  /* 0x00007180ff0677ac */ /* 0x000e620008000800 */
[----:B------:R-:W-:Y:S01]  /*17f0*/  PLOP3.LUT P2, PT, PT, PT, UP3, 0x80, 0x8 ;  /* 0x000000000008781c */ /* 0x000fe20003f4f038 */
[----:B------:R-:W-:Y:S01]  /*1800*/  IMAD.MOV.U32 R12, RZ, RZ, 0x1 ;  /* 0x00000001ff0c7424 */ /* 0x000fe200078e00ff */
[----:B------:R-:W-:Y:S01]  /*1810*/  ISETP.NE.AND P3, PT, R5, RZ, P4 ;  /* 0x000000ff0500720c */ /* 0x000fe20002765270 */
[----:B------:R-:W-:Y:S01]  /*1820*/  USHF.L.U32 UR7, UR22, 0x6, URZ ;  /* 0x0000000616077899 */ /* 0x000fe200080006ff */
[----:B------:R-:W-:Y:S01]  /*1830*/  PLOP3.LUT P2, PT, P2, PT, PT, 0x8, 0x80 ;  /* 0x000000000080781c */ /* 0x000fe2000174e170 */
[----:B------:R-:W-:Y:S01]  /*1840*/  USHF.L.U32 UR69, UR22, 0x5, URZ ;  /* 0x0000000516457899 */ /* 0x000fe200080006ff */
[----:B------:R-:W-:Y:S01]  /*1850*/  CS2R R10, SRZ ;  /* 0x00000000000a7805 */ /* 0x000fe2000001ff00 */
[----:B------:R-:W-:Y:S01]  /*1860*/  UISETP.NE.AND UP1, UPT, UR18, URZ, UPT ;  /* 0x000000ff1200728c */ /* 0x000fe2000bf25270 */
[----:B------:R-:W-:Y:S01]  /*1870*/  IMAD.MOV.U32 R9, RZ, RZ, RZ ;  /* 0x000000ffff097224 */ /* 0x000fe200078e00ff */
[----:B------:R-:W2:Y:S01]  /*1880*/  LDCU UR63, c[0x0][0x370] ;  /* 0x00006e00ff3f77ac */ /* 0x000ea20008000800 */
[----:B------:R-:W-:Y:S01]  /*1890*/  IMAD.MOV.U32 R8, RZ, RZ, 0x1 ;  /* 0x00000001ff087424 */ /* 0x000fe200078e00ff */
[----:B------:R-:W3:Y:S01]  /*18a0*/  LDCU.64 UR54, c[0x0][0x348] ;  /* 0x00006900ff3677ac */ /* 0x000ee20008000a00 */
[----:B-1----:R-:W-:-:S02]  /*18b0*/  UIADD3 UR5, UPT, UPT, UR6, 0x7f, URZ ;  /* 0x0000007f06057890 */ /* 0x002fc4000fffe0ff */
[----:B------:R-:W-:Y:S02]  /*18c0*/  UIADD3 UR70, UPT, UPT, UR6, 0xfe, URZ ;  /* 0x000000fe06467890 */ /* 0x000fe4000fffe0ff */
[----:B------:R-:W-:Y:S01]  /*18d0*/  USHF.R.S32.HI UR4, URZ, 0x1f, UR5 ;  /* 0x0000001fff047899 */ /* 0x000fe20008011405 */
[----:B------:R-:W1:Y:S03]  /*18e0*/  LDCU UR62, c[0x0][0x374] ;  /* 0x00006e80ff3e77ac */ /* 0x000e660008000800 */
[----:B------:R-:W-:Y:S02]  /*18f0*/  ULEA.HI UR4, UR4, UR5, URZ, 0x7 ;  /* 0x0000000504047291 */ /* 0x000fe4000f8f38ff */
[----:B------:R-:W-:Y:S02]  /*1900*/  UIADD3 UR5, UPT, UPT, UR6, -0x1, URZ ;  /* 0xffffffff06057890 */ /* 0x000fe4000fffe0ff */
[----:B------:R-:W-:-:S02]  /*1910*/  USHF.R.S32.HI UR65, URZ, 0x7, UR4 ;  /* 0x00000007ff417899 */ /* 0x000fc40008011404 */
[----:B------:R-:W-:Y:S02]  /*1920*/  UISETP.GE.U32.AND UP2, UPT, UR5, -0xff, UPT ;  /* 0xffffff010500788c */ /* 0x000fe4000bf46070 */
[----:B------:R-:W-:Y:S02]  /*1930*/  UISETP.LT.U32.AND UP0, UPT, UR65, 0x4, UPT ;  /* 0x000000044100788c */ /* 0x000fe4000bf01070 */
[----:B------:R-:W-:Y:S02]  /*1940*/  ULOP3.LUT UR5, UR7, 0x40, URZ, 0xc0, !UPT ;  /* 0x0000004007057892 */ /* 0x000fe4000f8ec0ff */
[----:B------:R-:W-:Y:S02]  /*1950*/  USEL UR64, UR65, 0x4, UP0 ;  /* 0x0000000441407887 */ /* 0x000fe40008000000 */
[----:B------:R-:W-:Y:S02]  /*1960*/  ULOP3.LUT UR69, UR69, 0x20, URZ, 0xc0, !UPT ;  /* 0x0000002045457892 */ /* 0x000fe4000f8ec0ff */
[----:B------:R-:W-:-:S02]  /*1970*/  UIADD3 UR4, UPT, UPT, UR64, -0x1, URZ ;  /* 0xffffffff40047890 */ /* 0x000fc4000fffe0ff */
[----:B------:R-:W-:Y:S02]  /*1980*/  @UP2 UIADD3 UR4, UPT, UPT, UR64, URZ, URZ ;  /* 0x000000ff40042290 */ /* 0x000fe4000fffe0ff */
[----:B------:R-:W-:Y:S02]  /*1990*/  USEL UR37, UR40, 0x2, UP1 ;  /* 0x0000000228257887 */ /* 0x000fe40008800000 */
[----:B------:R-:W-:Y:S02]  /*19a0*/  ULEA.HI UR67, UR31, UR5, URZ, 0x1b ;  /* 0x000000051f437291 */ /* 0x000fe4000f8fd8ff */
[----:B------:R-:W-:Y:S02]  /*19b0*/  UIADD3 UR68, UPT, UPT, UR65, -UR64, URZ ;  /* 0x8000004041447290 */ /* 0x000fe4000fffe0ff */
[----:B------:R-:W-:Y:S02]  /*19c0*/  UIADD3 UR38, UPT, UPT, UR4, 0x1, URZ ;  /* 0x0000000104267890 */ /* 0x000fe4000fffe0ff */
[----:B------:R-:W-:Y:S01]  /*19d0*/  UIADD3 UR66, UPT, UPT, -UR4, URZ, URZ ;  /* 0x000000ff04427290 */ /* 0x000fe2000fffe1ff */
[----:B-123--:R-:W-:-:S11]  /*19e0*/  UMOV UR23, URZ ;  /* 0x000000ff00177c82 */ /* 0x00efd60008000000 */
.L_x_46:
[----:B------:R-:W-:Y:S01]  /*19f0*/  UISETP.NE.AND UP0, UPT, UR61, URZ, UPT ;  /* 0x000000ff3d00728c */ /* 0x000fe2000bf05270 */
[----:B-1----:R-:W1:Y:S08]  /*1a00*/  S2UR UR61, SR_CgaCtaId ;  /* 0x00000000003d79c3 */ /* 0x002e700000008800 */
[----:B---3--:R-:W-:Y:S05]  /*1a10*/  BRA.U UP0, `(.L_x_23) ;  /* 0x0000000100347547 */ /* 0x008fea000b800000 */
[----:B------:R-:W2:Y:S01]  /*1a20*/  S2R R0, SR_CgaCtaId ;  /* 0x0000000000007919 */ /* 0x000ea20000008800 */
[----:B------:R-:W-:Y:S02]  /*1a30*/  MOV R3, 0x400 ;  /* 0x0000040000037802 */ /* 0x000fe40000000f00 */
[----:B------:R-:W-:Y:S02]  /*1a40*/  SHF.L.U32 R2, R8, 0x1f, RZ ;  /* 0x0000001f08027819 */ /* 0x000fe400000006ff */
[----:B--2---:R-:W-:-:S05]  /*1a50*/  LEA R0, R0, R3, 0x18 ;  /* 0x0000000300007211 */ /* 0x004fca00078ec0ff */
[----:B------:R-:W-:-:S04]  /*1a60*/  IMAD R3, R9, 0x8, R0 ;  /* 0x0000000809037824 */ /* 0x000fc800078e0200 */
[----:B------:R-:W2:Y:S02]  /*1a70*/  SYNCS.PHASECHK.TRANS64.TRYWAIT P0, [R3+URZ+0xf0], R2 ;  /* 0x0000f002030075a7 */ /* 0x000ea400080011ff */
[----:B--2---:R-:W-:Y:S05]  /*1a80*/  @!P0 BRA `(.L_x_24) ;  /* 0x0000006c00a88947 */ /* 0x004fea0003800000 */
.L_x_137:
[----:B------:R-:W-:Y:S01]  /*1a90*/  VIADD R9, R9, 0x1 ;  /* 0x0000000109097836 */ /* 0x000fe20000000000 */
[----:B------:R2:W-:Y:S04]  /*1aa0*/  SYNCS.ARRIVE.TRANS64.A1T0 RZ, [R3+URZ+0xe0], RZ ;  /* 0x0000e0ff03ff79a7 */ /* 0x0005e800081000ff */
[----:B------:R-:W-:-:S04]  /*1ab0*/  ISETP.NE.AND P0, PT, R9, 0x2, PT ;  /* 0x000000020900780c */ /* 0x000fc80003f05270 */
[----:B------:R-:W-:Y:S02]  /*1ac0*/  SEL R9, R9, RZ, P0 ;  /* 0x000000ff09097207 */ /* 0x000fe40000000000 */
[----:B--2---:R-:W-:-:S04]  /*1ad0*/  SEL R3, RZ, 0x1, P0 ;  /* 0x00000001ff037807 */ /* 0x004fc80000000000 */
[----:B------:R-:W-:Y:S02]  /*1ae0*/  LOP3.LUT R8, R8, R3, RZ, 0x3c, !PT ;  /* 0x0000000308087212 */ /* 0x000fe400078e3cff */
.L_x_23:
[----:B------:R-:W-:Y:S01]  /*1af0*/  UMOV UR22, 0x400 ;  /* 0x0000040000167882 */ /* 0x000fe20000000000 */
[----:B------:R-:W-:Y:S01]  /*1b00*/  SHF.L.U32 R0, R12, 0x1f, RZ ;  /* 0x0000001f0c007819 */ /* 0x000fe200000006ff */
[----:B-1----:R-:W-:Y:S02]  /*1b10*/  ULEA UR22, UR61, UR22, 0x18 ;  /* 0x000000163d167291 */ /* 0x002fe4000f8ec0ff */
[----:B------:R-:W-:Y:S02]  /*1b20*/  UISETP.GE.U32.AND UP0, UPT, UR70, 0xff, UPT ;  /* 0x000000ff4600788c */ /* 0x000fe4000bf06070 */
[----:B------:R-:W-:Y:S02]  /*1b30*/  ULEA UR4, UR23, UR22, 0x3 ;  /* 0x0000001617047291 */ /* 0x000fe4000f8e18ff */
[----:B------:R-:W-:-:S03]  /*1b40*/  ULEA UR27, UR21, UR69, 0x6 ;  /* 0x00000045151b7291 */ /* 0x000fc6000f8e30ff */
[----:B------:R-:W-:-:S04]  /*1b50*/  UMOV UR21, URZ ;  /* 0x000000ff00157c82 */ /* 0x000fc80008000000 */
[----:B------:R1:W2:Y:S01]  /*1b60*/  SYNCS.PHASECHK.TRANS64.TRYWAIT P1, [UR4+0x20], R0 ;  /* 0x00002000ff0075a7 */ /* 0x0002a20008021104 */
[----:B------:R-:W-:-:S04]  /*1b70*/  ULEA.HI UR4, UR20, UR20, URZ, 0x1 ;  /* 0x0000001414047291 */ /* 0x000fc8000f8f08ff */
[----:B------:R-:W-:-:S04]  /*1b80*/  USHF.L.U32 UR4, UR4, 0x6, URZ ;  /* 0x0000000604047899 */ /* 0x000fc800080006ff */
[----:B------:R-:W-:-:S04]  /*1b90*/  ULOP3.LUT UR59, UR4, 0xffffff80, URZ, 0xc0, !UPT ;  /* 0xffffff80043b7892 */ /* 0x000fc8000f8ec0ff */
[----:B------:R-:W-:Y:S01]  /*1ba0*/  UIADD3 UR59, UPT, UPT, UR67, UR59, URZ ;  /* 0x0000003b433b7290 */ /* 0x000fe2000fffe0ff */
[----:B------:R-:W-:Y:S11]  /*1bb0*/  BRA.U !UP0, `(.L_x_25) ;  /* 0x0000000508607547 */ /* 0x000ff6000b800000 */
[----:B------:R-:W-:Y:S01]  /*1bc0*/  UMOV UR29, UR66 ;  /* 0x00000042001d7c82 */ /* 0x000fe20008000000 */
[----:B------:R-:W-:Y:S01]  /*1bd0*/  UMOV UR6, UR23 ;  /* 0x0000001700067c82 */ /* 0x000fe20008000000 */
[----:B------:R-:W-:-:S05]  /*1be0*/  UMOV UR42, 0x40 ;  /* 0x00000040002a7882 */ /* 0x000fca0000000000 */
.L_x_33:
[----:B------:R-:W-:Y:S01]  /*1bf0*/  ULEA UR7, UR6, UR22, 0x3 ;  /* 0x0000001606077291 */ /* 0x000fe2000f8e18ff */
[----:B--2---:R-:W-:Y:S01]  /*1c00*/  @P4 MOV R2, 0x18000 ;  /* 0x0001800000024802 */ /* 0x004fe20000000f00 */
[----:B--23--:R-:W-:Y:S10]  /*1c10*/  @P1 BRA `(.L_x_26) ;  /* 0x00000000000c1947 */ /* 0x00cff40003800000 */
[----:B------:R-:W-:-:S04]  /*1c20*/  SHF.L.U32 R3, R12, 0x1f, RZ ;  /* 0x0000001f0c037819 */ /* 0x000fc800000006ff */
[----:B------:R-:W2:Y:S02]  /*1c30*/  SYNCS.PHASECHK.TRANS64.TRYWAIT P0, [UR7+0x20], R3 ;  /* 0x00002003ff0075a7 */ /* 0x000ea40008001107 */
[----:B--2---:R-:W-:Y:S05]  /*1c40*/  @!P0 BRA `(.L_x_27) ;  /* 0x0000006c004c8947 */ /* 0x004fea0003800000 */
.L_x_26:
[----:B------:R2:W-:Y:S01]  /*1c50*/  @P4 SYNCS.ARRIVE.TRANS64 RZ, [UR7], R2 ;  /* 0x00000002ffff49a7 */ /* 0x0005e20008000007 */
[----:B------:R-:W-:Y:S02]  /*1c60*/  ULOP3.LUT UR4, UR37, 0x2, URZ, 0xfc, !UPT ;  /* 0x0000000225047892 */ /* 0x000fe4000f8efcff */
[----:B------:R-:W-:Y:S02]  /*1c70*/  UIADD3 UR29, UPT, UPT, UR29, 0x1, URZ ;  /* 0x000000011d1d7890 */ /* 0x000fe4000fffe0ff */
[----:B------:R-:W-:Y:S02]  /*1c80*/  UISETP.NE.AND UP0, UPT, UR4, 0x2, UPT ;  /* 0x000000020400788c */ /* 0x000fe4000bf05270 */
[----:B------:R-:W-:-:S07]  /*1c90*/  UISETP.NE.AND UP2, UPT, UR29, 0x1, UPT ;  /* 0x000000011d00788c */ /* 0x000fce000bf45270 */
[----:B------:R-:W-:Y:S05]  /*1ca0*/  BRA.U UP0, `(.L_x_28) ;  /* 0x0000000100047547 */ /* 0x000fea000b800000 */
[----:B------:R-:W-:Y:S05]  /*1cb0*/  BPT.TRAP 0x1 ;  /* 0x000000040000795c */ /* 0x000fea0000300000 */
.L_x_28:
[----:B------:R-:W-:Y:S04]  /*1cc0*/  BSSY.RECONVERGENT B0, `(.L_x_29) ;  /* 0x0000003000007945 */ /* 0x000fe80003800200 */
[----:B------:R-:W-:Y:S05]  /*1cd0*/  @!P3 BRA `(.L_x_30) ;  /* 0x000000000004b947 */ /* 0x000fea0003800000 */
[----:B------:R-:W-:Y:S05]  /*1ce0*/  BPT.TRAP 0x1 ;  /* 0x000000040000795c */ /* 0x000fea0000300000 */
.L_x_30:
[----:B------:R-:W-:Y:S05]  /*1cf0*/  BSYNC.RECONVERGENT B0 ;  /* 0x0000000000007941 */ /* 0x000fea0003800200 */
.L_x_29:
[----:B------:R-:W-:Y:S01]  /*1d00*/  UIADD3 UR4, UPT, UPT, UR6, 0x1, URZ ;  /* 0x0000000106047890 */ /* 0x000fe2000fffe0ff */
[----:B------:R-:W-:Y:S01]  /*1d10*/  BSSY.RECONVERGENT B0, `(.L_x_31) ;  /* 0x000003e000007945 */ /* 0x000fe20003800200 */
[----:B------:R-:W-:Y:S02]  /*1d20*/  ELECT P0, URZ, PT ;  /* 0x0000000000ff782f */ /* 0x000fe40003800000 */
[----:B------:R-:W-:-:S04]  /*1d30*/  UISETP.NE.AND UP0, UPT, UR4, 0x4, UPT ;  /* 0x000000040400788c */ /* 0x000fc8000bf05270 */
[----:B------:R-:W-:Y:S02]  /*1d40*/  USEL UR5, URZ, 0x1, UP0 ;  /* 0x00000001ff057887 */ /* 0x000fe40008000000 */
[----:B------:R-:W-:-:S04]  /*1d50*/  USEL UR23, UR4, URZ, UP0 ;  /* 0x000000ff04177287 */ /* 0x000fc80008000000 */
[----:B------:R-:W-:Y:S01]  /*1d60*/  ULEA UR4, UR23, UR22, 0x3 ;  /* 0x0000001617047291 */ /* 0x000fe2000f8e18ff */
[----:B------:R-:W-:-:S04]  /*1d70*/  LOP3.LUT R12, R12, UR5, RZ, 0x3c, !PT ;  /* 0x000000050c0c7c12 */ /* 0x000fc8000f8e3cff */
[----:B-1----:R-:W-:-:S04]  /*1d80*/  SHF.L.U32 R0, R12, 0x1f, RZ ;  /* 0x0000001f0c007819 */ /* 0x002fc800000006ff */
[----:B------:R1:W3:Y:S01]  /*1d90*/  SYNCS.PHASECHK.TRANS64.TRYWAIT P1, [UR4+0x20], R0 ;  /* 0x00002000ff0075a7 */ /* 0x0002e20008021104 */
[----:B------:R-:W-:Y:S05]  /*1da0*/  @!P0 BRA `(.L_x_32) ;  /* 0x0000000000d08947 */ /* 0x000fea0003800000 */
[----:B------:R-:W-:Y:S02]  /*1db0*/  ULEA UR32, UR6, UR31, 0xd ;  /* 0x0000001f06207291 */ /* 0x000fe4000f8e68ff */
[----:B------:R-:W-:Y:S02]  /*1dc0*/  UIADD3 UR4, UP1, UPT, UR54, 0x80, URZ ;  /* 0x0000008036047890 */ /* 0x000fe4000ff3e0ff */
[----:B------:R-:W-:Y:S02]  /*1dd0*/  ULEA UR32, UR32, UR22, 0x2 ;  /* 0x0000001620207291 */ /* 0x000fe4000f8e10ff */
[----:B------:R-:W-:Y:S02]  /*1de0*/  ULEA UR13, UR6, UR22, 0xe ;  /* 0x00000016060d7291 */ /* 0x000fe4000f8e70ff */
[----:B------:R-:W-:Y:S02]  /*1df0*/  UIADD3 UR14, UP0, UPT, UR54, 0x180, URZ ;  /* 0x00000180360e7890 */ /* 0x000fe4000ff1e0ff */
[----:B------:R-:W-:-:S02]  /*1e00*/  UIADD3 UR58, UPT, UPT, UR42, -0x40, URZ ;  /* 0xffffffc02a3a7890 */ /* 0x000fc4000fffe0ff */
[----:B------:R-:W-:Y:S02]  /*1e10*/  ULOP3.LUT UR57, UR7, 0xfefffff8, URZ, 0xc0, !UPT ;  /* 0xfefffff807397892 */ /* 0x000fe4000f8ec0ff */
[----:B------:R-:W-:Y:S02]  /*1e20*/  UIADD3.X UR5, UPT, UPT, URZ, UR55, URZ, UP1, !UPT ;  /* 0x00000037ff057290 */ /* 0x000fe40008ffe4ff */
[----:B------:R-:W-:Y:S02]  /*1e30*/  UIADD3 UR56, UPT, UPT, UR32, 0x6400, URZ ;  /* 0x0000640020387890 */ /* 0x000fe4000fffe0ff */
[----:B------:R-:W-:Y:S02]  /*1e40*/  UPRMT UR17, URZ, 0x5410, UR30 ;  /* 0x00005410ff117896 */ /* 0x000fe4000800001e */
[----:B------:R-:W-:Y:S02]  /*1e50*/  UIADD3 UR50, UPT, UPT, UR42, -0x20, URZ ;  /* 0xffffffe02a327890 */ /* 0x000fe4000fffe0ff */
[----:B------:R-:W-:-:S02]  /*1e60*/  UIADD3 UR48, UPT, UPT, UR32, 0x8400, URZ ;  /* 0x0000840020307890 */ /* 0x000fc4000fffe0ff */
[----:B------:R-:W-:Y:S02]  /*1e70*/  UIADD3 UR40, UPT, UPT, UR32, 0xa400, URZ ;  /* 0x0000a40020287890 */ /* 0x000fe4000fffe0ff */
[----:B------:R-:W-:Y:S02]  /*1e80*/  UIADD3 UR34, UPT, UPT, UR42, 0x20, URZ ;  /* 0x000000202a227890 */ /* 0x000fe4000fffe0ff */
[----:B------:R-:W-:Y:S02]  /*1e90*/  UIADD3 UR32, UPT, UPT, UR32, 0xc400, URZ ;  /* 0x0000c40020207890 */ /* 0x000fe4000fffe0ff */
[----:B------:R-:W-:Y:S02]  /*1ea0*/  UIADD3.X UR15, UPT, UPT, URZ, UR55, URZ, UP0, !UPT ;  /* 0x00000037ff0f7290 */ /* 0x000fe400087fe4ff */
[----:B------:R-:W-:Y:S02]  /*1eb0*/  UIADD3 UR24, UPT, UPT, UR13, 0x26400, URZ ;  /* 0x000264000d187890 */ /* 0x000fe4000fffe0ff */
[----:B------:R-:W-:Y:S01]  /*1ec0*/  UIADD3 UR8, UPT, UPT, UR13, 0x27400, URZ ;  /* 0x000274000d087890 */ /* 0x000fe2000fffe0ff */
[----:B------:R-:W-:Y:S01]  /*1ed0*/  UMOV UR46, 0x0 ;  /* 0x00000000002e7882 */ /* 0x000fe20000000000 */
[----:B------:R-:W-:Y:S01]  /*1ee0*/  UMOV UR47, 0x10000000 ;  /* 0x10000000002f7882 */ /* 0x000fe20000000000 */
[----:B------:R-:W-:Y:S01]  /*1ef0*/  UMOV UR51, UR59 ;  /* 0x0000003b00337c82 */ /* 0x000fe20008000000 */
[----:B------:R-:W-:Y:S01]  /*1f00*/  UMOV UR52, UR60 ;  /* 0x0000003c00347c82 */ /* 0x000fe20008000000 */
[----:B------:R-:W-:Y:S01]  /*1f10*/  UMOV UR49, UR57 ;  /* 0x0000003900317c82 */ /* 0x000fe20008000000 */
[----:B------:R-:W-:Y:S01]  /*1f20*/  UMOV UR43, UR59 ;  /* 0x0000003b002b7c82 */ /* 0x000fe20008000000 */
[----:B------:R-:W-:Y:S01]  /*1f30*/  UMOV UR44, UR60 ;  /* 0x0000003c002c7c82 */ /* 0x000fe20008000000 */
[----:B------:R-:W-:Y:S01]  /*1f40*/  UMOV UR41, UR57 ;  /* 0x0000003900297c82 */ /* 0x000fe20008000000 */
[----:B------:R-:W-:Y:S01]  /*1f50*/  UTMALDG.3D.MULTICAST.2CTA [UR56], [UR4], UR17, desc[UR46] ;  /* 0x00002e38040073b4 */ /* 0x000fe20008211811 */
[----:B------:R-:W-:Y:S01]  /*1f60*/  UMOV UR35, UR59 ;  /* 0x0000003b00237c82 */ /* 0x000fe20008000000 */
        /* <DEDUP_REMOVED lines=10> */
[----:B------:R-:W-:Y:S01]  /*2010*/  UIADD3 UR16, UPT, UPT, UR13, 0x28400, URZ ;  /* 0x000284000d107890 */ /* 0x000fe2000fffe0ff */
[----:B------:R-:W-:Y:S01]  /*2020*/  UMOV UR18, UR42 ;  /* 0x0000002a00127c82 */ /* 0x000fe20008000000 */
[----:B------:R-:W-:Y:S01]  /*2030*/  UMOV UR19, UR27 ;  /* 0x0000001b00137c82 */ /* 0x000fe20008000000 */
[----:B------:R-:W-:Y:S01]  /*2040*/  UTMALDG.3D.MULTICAST.2CTA [UR40], [UR4], UR17, desc[UR46] ;  /* 0x00002e28040073b4 */ /* 0x000fe20008211811 */
[----:B------:R-:W-:Y:S01]  /*2050*/  UMOV UR20, UR60 ;  /* 0x0000003c00147c82 */ /* 0x000fe20008000000 */
[----:B------:R4:W-:Y:S01]  /*2060*/  UTMALDG.3D.MULTICAST.2CTA [UR32], [UR4], UR17, desc[UR46] ;  /* 0x00002e20040073b4 */ /* 0x0009e20008211811 */
[----:B------:R-:W-:Y:S01]  /*2070*/  UTMALDG.3D.2CTA [UR24], [UR14], desc[UR46] ;  /* 0x00002e180e0075b4 */ /* 0x000fe20008211000 */
[----:B------:R2:W-:Y:S01]  /*2080*/  UTMALDG.3D.2CTA [UR8], [UR14], desc[UR46] ;  /* 0x00002e080e0075b4 */ /* 0x0005e20008211000 */
[----:B----4-:R-:W-:-:S02]  /*2090*/  UMOV UR17, UR57 ;  /* 0x0000003900117c82 */ /* 0x010fc40008000000 */
[----:B------:R4:W-:Y:S01]  /*20a0*/  UTMALDG.3D.2CTA [UR16], [UR14], desc[UR46] ;  /* 0x00002e100e0075b4 */ /* 0x0009e20008211000 */
[----:B--2---:R-:W-:Y:S01]  /*20b0*/  UIADD3 UR8, UPT, UPT, UR13, 0x29400, URZ ;  /* 0x000294000d087890 */ /* 0x004fe2000fffe0ff */
[----:B------:R-:W-:-:S08]  /*20c0*/  UMOV UR10, UR34 ;  /* 0x00000022000a7c82 */ /* 0x000fd00008000000 */
[----:B------:R4:W-:Y:S02]  /*20d0*/  UTMALDG.3D.2CTA [UR8], [UR14], desc[UR46] ;  /* 0x00002e080e0075b4 */ /* 0x0009e40008211000 */
[----:B----4-:R-:W-:Y:S01]  /*20e0*/  NOP ;  /* 0x0000000000007918 */ /* 0x010fe20000000000 */
.L_x_32:
[----:B------:R-:W-:Y:S05]  /*20f0*/  BSYNC.RECONVERGENT B0 ;  /* 0x0000000000007941 */ /* 0x000fea0003800200 */
.L_x_31:
[----:B------:R-:W-:Y:S01]  /*2100*/  UIADD3 UR42, UPT, UPT, UR42, 0x80, URZ ;  /* 0x000000802a2a7890 */ /* 0x000fe2000fffe0ff */
[----:B------:R-:W-:Y:S01]  /*2110*/  UMOV UR6, UR23 ;  /* 0x0000001700067c82 */ /* 0x000fe20008000000 */
[----:B------:R-:W-:Y:S01]  /*2120*/  UMOV UR21, UR38 ;  /* 0x0000002600157c82 */ /* 0x000fe20008000000 */
[----:B------:R-:W-:Y:S09]  /*2130*/  BRA.U UP2, `(.L_x_33) ;  /* 0xfffffff902ac7547 */ /* 0x000ff2000b83ffff */
.L_x_25:
[----:B------:R-:W-:Y:S01]  /*2140*/  ULEA UR4, UR23, UR22, 0x3 ;  /* 0x0000001617047291 */ /* 0x000fe2000f8e18ff */
[----:B-1----:R-:W-:Y:S01]  /*2150*/  SHF.L.U32 R0, R12, 0x1f, RZ ;  /* 0x0000001f0c007819 */ /* 0x002fe200000006ff */
[----:B------:R-:W-:Y:S01]  /*2160*/  @!P2 SYNCS.ARRIVE.TRANS64.A1T0 RZ, [UR22+0x78], RZ ;  /* 0x000078ffffffa9a7 */ /* 0x000fe20008100016 */
[----:B------:R-:W-:-:S06]  /*2170*/  UISETP.GT.AND UP0, UPT, UR65, UR64, UPT ;  /* 0x000000404100728c */ /* 0x000fcc000bf04270 */
[----:B--23--:R1:W2:Y:S03]  /*2180*/  SYNCS.PHASECHK.TRANS64.TRYWAIT P1, [UR4+0x20], R0 ;  /* 0x00002000ff0075a7 */ /* 0x00c2a60008021104 */
[----:B------:R-:W-:Y:S05]  /*2190*/  BRA.U !UP0, `(.L_x_34) ;  /* 0x0000000508587547 */ /* 0x000fea000b800000 */
[----:B------:R-:W-:Y:S01]  /*21a0*/  UIADD3 UR29, UPT, UPT, UR68, UR21, URZ ;  /* 0x00000015441d7290 */ /* 0x000fe2000fffe0ff */
[----:B------:R-:W-:-:S11]  /*21b0*/  UMOV UR6, UR23 ;  /* 0x0000001700067c82 */ /* 0x000fd60008000000 */
.L_x_42:
[----:B------:R-:W-:Y:S01]  /*21c0*/  ULEA UR7, UR6, UR22, 0x3 ;  /* 0x0000001606077291 */ /* 0x000fe2000f8e18ff */
[----:B--2---:R-:W-:Y:S01]  /*21d0*/  @P4 MOV R2, 0x18000 ;  /* 0x0001800000024802 */ /* 0x004fe20000000f00 */
[----:B--23--:R-:W-:Y:S10]  /*21e0*/  @P1 BRA `(.L_x_35) ;  /* 0x00000000000c1947 */ /* 0x00cff40003800000 */
[----:B------:R-:W-:-:S04]  /*21f0*/  SHF.L.U32 R3, R12, 0x1f, RZ ;  /* 0x0000001f0c037819 */ /* 0x000fc800000006ff */
[----:B------:R-:W2:Y:S02]  /*2200*/  SYNCS.PHASECHK.TRANS64.TRYWAIT P0, [UR7+0x20], R3 ;  /* 0x00002003ff0075a7 */ /* 0x000ea40008001107 */
[----:B--2---:R-:W-:Y:S05]  /*2210*/  @!P0 BRA `(.L_x_36) ;  /* 0x0000006400f08947 */ /* 0x004fea0003800000 */
.L_x_35:
[----:B------:R2:W-:Y:S01]  /*2220*/  @P4 SYNCS.ARRIVE.TRANS64 RZ, [UR7], R2 ;  /* 0x00000002ffff49a7 */ /* 0x0005e20008000007 */
[----:B------:R-:W-:-:S04]  /*2230*/  ULOP3.LUT UR4, UR37, 0x2, URZ, 0xfc, !UPT ;  /* 0x0000000225047892 */ /* 0x000fc8000f8efcff */
[----:B------:R-:W-:-:S09]  /*2240*/  UISETP.NE.AND UP0, UPT, UR4, 0x2, UPT ;  /* 0x000000020400788c */ /* 0x000fd2000bf05270 */
[----:B------:R-:W-:Y:S05]  /*2250*/  BRA.U UP0, `(.L_x_37) ;  /* 0x0000000100047547 */ /* 0x000fea000b800000 */
[----:B------:R-:W-:Y:S05]  /*2260*/  BPT.TRAP 0x1 ;  /* 0x000000040000795c */ /* 0x000fea0000300000 */
.L_x_37:
[----:B------:R-:W-:Y:S04]  /*2270*/  BSSY.RECONVERGENT B0, `(.L_x_38) ;  /* 0x0000003000007945 */ /* 0x000fe80003800200 */
[----:B------:R-:W-:Y:S05]  /*2280*/  @!P3 BRA `(.L_x_39) ;  /* 0x000000000004b947 */ /* 0x000fea0003800000 */
[----:B------:R-:W-:Y:S05]  /*2290*/  BPT.TRAP 0x1 ;  /* 0x000000040000795c */ /* 0x000fea0000300000 */
.L_x_39:
[----:B------:R-:W-:Y:S05]  /*22a0*/  BSYNC.RECONVERGENT B0 ;  /* 0x0000000000007941 */ /* 0x000fea0003800200 */
.L_x_38:
        /* <DEDUP_REMOVED lines=14> */
[----:B------:R-:W-:Y:S02]  /*2390*/  USHF.L.U32 UR58, UR21, 0x7, URZ ;  /* 0x00000007153a7899 */ /* 0x000fe400080006ff */
[----:B------:R-:W-:Y:S02]  /*23a0*/  ULEA UR13, UR6, UR22, 0xe ;  /* 0x00000016060d7291 */ /* 0x000fe4000f8e70ff */
[----:B------:R-:W-:-:S02]  /*23b0*/  UIADD3 UR14, UP0, UPT, UR54, 0x180, URZ ;  /* 0x00000180360e7890 */ /* 0x000fc4000ff1e0ff */
[----:B------:R-:W-:Y:S02]  /*23c0*/  ULOP3.LUT UR57, UR7, 0xfefffff8, URZ, 0xc0, !UPT ;  /* 0xfefffff807397892 */ /* 0x000fe4000f8ec0ff */
[----:B------:R-:W-:Y:S02]  /*23d0*/  UIADD3.X UR5, UPT, UPT, URZ, UR55, URZ, UP1, !UPT ;  /* 0x00000037ff057290 */ /* 0x000fe40008ffe4ff */
[----:B------:R-:W-:Y:S02]  /*23e0*/  UIADD3 UR56, UPT, UPT, UR32, 0x6400, URZ ;  /* 0x0000640020387890 */ /* 0x000fe4000fffe0ff */
[----:B------:R-:W-:Y:S02]  /*23f0*/  UPRMT UR16, URZ, 0x5410, UR30 ;  /* 0x00005410ff107896 */ /* 0x000fe4000800001e */
[----:B------:R-:W-:Y:S02]  /*2400*/  UIADD3 UR50, UPT, UPT, UR58, 0x20, URZ ;  /* 0x000000203a327890 */ /* 0x000fe4000fffe0ff */
[----:B------:R-:W-:-:S02]  /*2410*/  UIADD3 UR48, UPT, UPT, UR32, 0x8400, URZ ;  /* 0x0000840020307890 */ /* 0x000fc4000fffe0ff */
[----:B------:R-:W-:Y:S02]  /*2420*/  UIADD3 UR42, UPT, UPT, UR58, 0x40, URZ ;  /* 0x000000403a2a7890 */ /* 0x000fe4000fffe0ff */
[----:B------:R-:W-:Y:S02]  /*2430*/  UIADD3 UR40, UPT, UPT, UR32, 0xa400, URZ ;  /* 0x0000a40020287890 */ /* 0x000fe4000fffe0ff */
[----:B------:R-:W-:Y:S02]  /*2440*/  UIADD3 UR34, UPT, UPT, UR58, 0x60, URZ ;  /* 0x000000603a227890 */ /* 0x000fe4000fffe0ff */
[----:B------:R-:W-:Y:S02]  /*2450*/  UIADD3 UR32, UPT, UPT, UR32, 0xc400, URZ ;  /* 0x0000c40020207890 */ /* 0x000fe4000fffe0ff */
[----:B------:R-:W-:Y:S02]  /*2460*/  UIADD3.X UR15, UPT, UPT, URZ, UR55, URZ, UP0, !UPT ;  /* 0x00000037ff0f7290 */ /* 0x000fe400087fe4ff */
[----:B------:R-:W-:-:S02]  /*2470*/  UIADD3 UR24, UPT, UPT, UR13, 0x26400, URZ ;  /* 0x000264000d187890 */ /* 0x000fc4000fffe0ff */
        /* <DEDUP_REMOVED lines=26> */
[----:B------:R4:W-:Y:S01]  /*2620*/  UTMALDG.3D.MULTICAST.2CTA [UR32], [UR4], UR16, desc[UR46] ;  /* 0x00002e20040073b4 */ /* 0x0009e20008211810 */
[----:B------:R-:W-:Y:S01]  /*2630*/  UTMALDG.3D.2CTA [UR24], [UR14], desc[UR46] ;  /* 0x00002e180e0075b4 */ /* 0x000fe20008211000 */
[----:B------:R2:W-:Y:S01]  /*2640*/  UTMALDG.3D.2CTA [UR8], [UR14], desc[UR46] ;  /* 0x00002e080e0075b4 */ /* 0x0005e20008211000 */
[----:B----4-:R-:W-:-:S09]  /*2650*/  UIADD3 UR16, UPT, UPT, UR13, 0x28400, URZ ;  /* 0x000284000d107890 */ /* 0x010fd2000fffe0ff */
[----:B------:R4:W-:Y:S01]  /*2660*/  UTMALDG.3D.2CTA [UR16], [UR14], desc[UR46] ;  /* 0x00002e100e0075b4 */ /* 0x0009e20008211000 */
[----:B--2---:R-:W-:Y:S01]  /*2670*/  UIADD3 UR8, UPT, UPT, UR13, 0x29400, URZ ;  /* 0x000294000d087890 */ /* 0x004fe2000fffe0ff */
[----:B------:R-:W-:-:S08]  /*2680*/  UMOV UR10, UR34 ;  /* 0x00000022000a7c82 */ /* 0x000fd00008000000 */
[----:B------:R4:W-:Y:S02]  /*2690*/  UTMALDG.3D.2CTA [UR8], [UR14], desc[UR46] ;  /* 0x00002e080e0075b4 */ /* 0x0009e40008211000 */
[----:B----4-:R-:W-:Y:S01]  /*26a0*/  NOP ;  /* 0x0000000000007918 */ /* 0x010fe20000000000 */
.L_x_41:
[----:B------:R-:W-:Y:S05]  /*26b0*/  BSYNC.RECONVERGENT B0 ;  /* 0x0000000000007941 */ /* 0x000fea0003800200 */
.L_x_40:
[----:B------:R-:W-:Y:S01]  /*26c0*/  UIADD3 UR21, UPT, UPT, UR21, 0x1, URZ ;  /* 0x0000000115157890 */ /* 0x000fe2000fffe0ff */
[----:B------:R-:W-:-:S03]  /*26d0*/  UMOV UR6, UR23 ;  /* 0x0000001700067c82 */ /* 0x000fc60008000000 */
[----:B------:R-:W-:-:S09]  /*26e0*/  UISETP.NE.AND UP0, UPT, UR21, UR29, UPT ;  /* 0x0000001d1500728c */ /* 0x000fd2000bf05270 */
[----:B------:R-:W-:Y:S05]  /*26f0*/  BRA.U UP0, `(.L_x_42) ;  /* 0xfffffff900b07547 */ /* 0x000fea000b83ffff */
.L_x_34:
[C---:B------:R-:W-:Y:S01]  /*2700*/  LEA R3, R11.reuse, UR22, 0x3 ;  /* 0x000000160b037c11 */ /* 0x040fe2000f8e18ff */
[----:B------:R-:W-:Y:S01]  /*2710*/  NOP ;  /* 0x0000000000007918 */ /* 0x000fe20000000000 */
[----:B-1----:R-:W-:Y:S02]  /*2720*/  SHF.L.U32 R0, R10, 0x1f, RZ ;  /* 0x0000001f0a007819 */ /* 0x002fe400000006ff */
[----:B------:R-:W-:Y:S02]  /*2730*/  LEA R5, R11, UR22, 0x4 ;  /* 0x000000160b057c11 */ /* 0x000fe4000f8e20ff */
[----:B------:R-:W1:Y:S02]  /*2740*/  SYNCS.PHASECHK.TRANS64.TRYWAIT P0, [R3+URZ+0x80], R0 ;  /* 0x00008000030075a7 */ /* 0x000e6400080011ff */
[----:B-1----:R-:W-:Y:S05]  /*2750*/  @!P0 BRA `(.L_x_43) ;  /* 0x0000006000b88947 */ /* 0x002fea0003800000 */
.L_x_140:
[----:B------:R-:W4:Y:S01]  /*2760*/  LDS.128 R4, [R5+0x110] ;  /* 0x0001100005047984 */ /* 0x000f220000000c00 */
[----:B------:R-:W-:Y:S01]  /*2770*/  UISETP.GE.AND UP0, UPT, UR39, 0x1, UPT ;  /* 0x000000012700788c */ /* 0x000fe2000bf06270 */
[----:B------:R-:W-:Y:S01]  /*2780*/  @!PT LDS RZ, [RZ] ;  /* 0x00000000fffff984 */ /* 0x000fe20000000800 */
[----:B------:R-:W-:Y:S01]  /*2790*/  @!PT LDS RZ, [RZ] ;  /* 0x00000000fffff984 */ /* 0x000fe20000000800 */
[----:B------:R-:W-:Y:S01]  /*27a0*/  @!PT LDS RZ, [RZ] ;  /* 0x00000000fffff984 */ /* 0x000fe20000000800 */
[----:B------:R-:W-:Y:S01]  /*27b0*/  @!PT LDS RZ, [RZ] ;  /* 0x00000000fffff984 */ /* 0x000fe20000000800 */
[----:B------:R1:W-:Y:S06]  /*27c0*/  MEMBAR.ALL.CTA ;  /* 0x0000000000007992 */ /* 0x0003ec0000008000 */
[----:B-1----:R-:W1:Y:S01]  /*27d0*/  FENCE.VIEW.ASYNC.S ;  /* 0x00000000000073c6 */ /* 0x002e620000000000 */
[----:B----4-:R-:W-:-:S13]  /*27e0*/  LOP3.LUT P0, RZ, R6, 0x1, RZ, 0xc0, !PT ;  /* 0x0000000106ff7812 */ /* 0x010fda000780c0ff */
[----:B-1----:R-:W-:Y:S01]  /*27f0*/  VOTEU.ANY UP1, P0 ;  /* 0x0000000000ff7886 */ /* 0x002fe20000020100 */
[----:B------:R-:W-:-:S13]  /*2800*/  PLOP3.LUT P0, PT, PT, PT, UP1, 0x80, 0x8 ;  /* 0x000000000008781c */ /* 0x000fda0003f0f018 */
[----:B------:R-:W-:Y:S02]  /*2810*/  @P0 LOP3.LUT R0, R5, 0xffff, RZ, 0xc0, !PT ;  /* 0x0000ffff05000812 */ /* 0x000fe400078ec0ff */
[----:B--2---:R-:W-:Y:S02]  /*2820*/  @P0 MOV R2, R4 ;  /* 0x0000000400020202 */ /* 0x004fe40000000f00 */
[----:B------:R-:W-:Y:S01]  /*2830*/  @P0 R2UR UR5, R0 ;  /* 0x00000000000502ca */ /* 0x000fe200000e0000 */
[----:B------:R-:W-:Y:S01]  /*2840*/  VIADD R0, R3, 0x90 ;  /* 0x0000009003007836 */ /* 0x000fe20000000000 */
[----:B------:R-:W-:Y:S02]  /*2850*/  @P0 SHF.R.U32.HI R4, RZ, 0x10, R5 ;  /* 0x00000010ff040819 */ /* 0x000fe40000011605 */
[----:B------:R-:W-:Y:S02]  /*2860*/  @P0 R2UR UR6, R2 ;  /* 0x00000000020602ca */ /* 0x000fe400000e0000 */
[----:B------:R-:W-:-:S02]  /*2870*/  PRMT R0, RZ, 0x654, R0 ;  /* 0x00000654ff007816 */ /* 0x000fc40000000000 */
[----:B------:R-:W-:Y:S02]  /*2880*/  @P0 R2UR UR4, R4 ;  /* 0x00000000040402ca */ /* 0x000fe400000e0000 */
[----:B------:R1:W-:Y:S03]  /*2890*/  SYNCS.ARRIVE.TRANS64.RED.A1T0 RZ, [R0+URZ], RZ ;  /* 0x000000ff00ff79a7 */ /* 0x0003e600081004ff */
[----:B------:R-:W-:-:S04]  /*28a0*/  @UP1 UMOV UR45, UR5 ;  /* 0x00000005002d1c82 */ /* 0x000fc80008000000 */
[----:B------:R-:W-:-:S04]  /*28b0*/  @UP1 UMOV UR53, UR6 ;  /* 0x0000000600351c82 */ /* 0x000fc80008000000 */
[----:B------:R-:W-:Y:S01]  /*28c0*/  @UP1 UMOV UR60, UR4 ;  /* 0x00000004003c1c82 */ /* 0x000fe20008000000 */
[----:B------:R-:W-:Y:S05]  /*28d0*/  BRA.U !UP0, `(.L_x_44) ;  /* 0x0000000108d47547 */ /* 0x000fea000b800000 */
[----:B------:R-:W2:Y:S01]  /*28e0*/  LDCU.128 UR12, c[0x0][0xb10] ;  /* 0x00016200ff0c77ac */ /* 0x000ea20008000c00 */
[----:B------:R-:W4:Y:S01]  /*28f0*/  LDCU UR21, c[0x0][0xb20] ;  /* 0x00016400ff1577ac */ /* 0x000f220008000800 */
[----:B------:R-:W3:Y:S01]  /*2900*/  LDCU UR20, c[0x0][0xb0c] ;  /* 0x00016180ff1477ac */ /* 0x000ee20008000800 */
[----:B------:R-:W1:Y:S01]  /*2910*/  LDCU.64 UR8, c[0x0][0xb28] ;  /* 0x00016500ff0877ac */ /* 0x000e620008000a00 */
[----:B------:R-:W-:Y:S02]  /*2920*/  UISETP.NE.AND UP3, UPT, UR39, 0x1, UPT ;  /* 0x000000012700788c */ /* 0x000fe4000bf65270 */
[----:B--2---:R-:W-:Y:S02]  /*2930*/  UIMAD.WIDE.U32 UR6, UR62, UR15, URZ ;  /* 0x0000000f3e0672a5 */ /* 0x004fe4000f8e00ff */
[----:B------:R-:W-:Y:S02]  /*2940*/  UIMAD.WIDE.U32 UR4, UR63, UR12, URZ ;  /* 0x0000000c3f0472a5 */ /* 0x000fe4000f8e00ff */
[----:B------:R-:W-:-:S02]  /*2950*/  UISETP.NE.AND UP0, UPT, UR14, 0x1, UPT ;  /* 0x000000010e00788c */ /* 0x000fc4000bf05270 */
[----:B------:R-:W-:Y:S01]  /*2960*/  UIMAD.WIDE.U32 UR18, UR45, UR15, URZ ;  /* 0x0000000f2d1272a5 */ /* 0x000fe2000f8e00ff */
[----:B------:R-:W-:Y:S02]  /*2970*/  UMOV UR6, UR7 ;  /* 0x0000000700067c82 */ /* 0x000fe40008000000 */
[----:B------:R-:W-:Y:S01]  /*2980*/  UMOV UR4, UR5 ;  /* 0x0000000500047c82 */ /* 0x000fe20008000000 */
[----:B----4-:R-:W-:Y:S02]  /*2990*/  USHF.R.U32.HI UR6, URZ, UR21, UR6 ;  /* 0x00000015ff067299 */ /* 0x010fe40008011606 */
[----:B---3--:R-:W-:Y:S02]  /*29a0*/  UISETP.NE.AND UP2, UPT, UR20, 0x1, UPT ;  /* 0x000000011400788c */ /* 0x008fe4000bf45270 */
[----:B------:R-:W-:Y:S02]  /*29b0*/  USHF.R.U32.HI UR4, URZ, UR13, UR4 ;  /* 0x0000000dff047299 */ /* 0x000fe40008011604 */
[----:B------:R-:W-:-:S02]  /*29c0*/  USEL UR5, UR62, UR6, !UP0 ;  /* 0x000000063e057287 */ /* 0x000fc4000c000000 */
[----:B------:R-:W-:Y:S02]  /*29d0*/  USEL UR6, UR63, UR4, !UP2 ;  /* 0x000000043f067287 */ /* 0x000fe4000d000000 */
[----:B-1----:R-:W-:Y:S01]  /*29e0*/  UIMAD.WIDE.U32 UR10, UR5, UR8, URZ ;  /* 0x00000008050a72a5 */ /* 0x002fe2000f8e00ff */
[----:B------:R-:W-:Y:S01]  /*29f0*/  UMOV UR4, UR19 ;  /* 0x0000001300047c82 */ /* 0x000fe20008000000 */
[----:B------:R-:W-:Y:S02]  /*2a00*/  UIMAD.WIDE.U32 UR16, UR53, UR12, URZ ;  /* 0x0000000c351072a5 */ /* 0x000fe4000f8e00ff */
[----:B------:R-:W-:-:S03]  /*2a10*/  UIMAD.WIDE.U32 UR18, UR6, UR8, URZ ;  /* 0x00000008061272a5 */ /* 0x000fc6000f8e00ff */
[----:B------:R-:W-:Y:S01]  /*2a20*/  UMOV UR10, UR11 ;  /* 0x0000000b000a7c82 */ /* 0x000fe20008000000 */
[----:B------:R-:W-:Y:S02]  /*2a30*/  USHF.R.U32.HI UR4, URZ, UR21, UR4 ;  /* 0x00000015ff047299 */ /* 0x000fe40008011604 */
[----:B------:R-:W-:Y:S01]  /*2a40*/  @UP3 USHF.R.U32.HI UR5, URZ, UR9, UR10 ;  /* 0x00000009ff053299 */ /* 0x000fe2000801160a */
[----:B------:R-:W-:Y:S01]  /*2a50*/  UMOV UR16, UR17 ;  /* 0x0000001100107c82 */ /* 0x000fe20008000000 */
[----:B------:R-:W-:Y:S01]  /*2a60*/  UMOV UR18, UR19 ;  /* 0x0000001300127c82 */ /* 0x000fe20008000000 */
[----:B------:R-:W-:Y:S02]  /*2a70*/  USHF.R.U32.HI UR13, URZ, UR13, UR16 ;  /* 0x0000000dff0d7299 */ /* 0x000fe40008011610 */
[----:B------:R-:W-:Y:S02]  /*2a80*/  USEL UR4, UR45, UR4, !UP0 ;  /* 0x000000042d047287 */ /* 0x000fe4000c000000 */
[----:B------:R-:W-:-:S02]  /*2a90*/  @UP3 USHF.R.U32.HI UR6, URZ, UR9, UR18 ;  /* 0x00000009ff063299 */ /* 0x000fc40008011612 */
[----:B------:R-:W-:Y:S02]  /*2aa0*/  UIMAD UR7, UR39, UR5, URZ ;  /* 0x00000005270772a4 */ /* 0x000fe4000f8e02ff */
[----:B------:R-:W-:Y:S02]  /*2ab0*/  USEL UR5, UR53, UR13, !UP2 ;  /* 0x0000000d35057287 */ /* 0x000fe4000d000000 */
[----:B------:R-:W-:Y:S02]  /*2ac0*/  UIMAD UR10, UR39, UR6, URZ ;  /* 0x00000006270a72a4 */ /* 0x000fe4000f8e02ff */
[----:B------:R-:W-:Y:S02]  /*2ad0*/  UISETP.GE.AND UP0, UPT, UR4, UR7, UPT ;  /* 0x000000070400728c */ /* 0x000fe4000bf06270 */
[----:B------:R-:W-:Y:S02]  /*2ae0*/  UIMAD.WIDE.U32 UR12, UR4, UR8, URZ ;  /* 0x00000008040c72a5 */ /* 0x000fe4000f8e00ff */
[----:B------:R-:W-:-:S02]  /*2af0*/  UISETP.GE.OR UP0, UPT, UR5, UR10, UP0 ;  /* 0x0000000a0500728c */ /* 0x000fc40008706670 */
        /* <DEDUP_REMOVED lines=19> */
.L_x_44:
[----:B------:R-:W2:Y:S02]  /*2c30*/  LDCU UR4, c[0x0][0xb30] ;  /* 0x00016600ff0477ac */ /* 0x000ea40008000800 */
[----:B--2---:R-:W-:-:S09]  /*2c40*/  UISETP.NE.AND UP0, UPT, UR4, 0x1, UPT ;  /* 0x000000010400788c */ /* 0x004fd2000bf05270 */
[----:B------:R-:W-:Y:S05]  /*2c50*/  BRA.U UP0, `(.L_x_45) ;  /* 0x0000000100447547 */ /* 0x000fea000b800000 */
[----:B------:R-:W2:Y:S01]  /*2c60*/  LDCU.128 UR8, c[0x0][0xb10] ;  /* 0x00016200ff0877ac */ /* 0x000ea20008000c00 */
[----:B------:R-:W4:Y:S01]  /*2c70*/  LDCU UR12, c[0x0][0xb0c] ;  /* 0x00016180ff0c77ac */ /* 0x000f220008000800 */
[----:B------:R-:W1:Y:S01]  /*2c80*/  LDCU UR13, c[0x0][0xb20] ;  /* 0x00016400ff0d77ac */ /* 0x000e620008000800 */
[----:B--2---:R-:W-:Y:S02]  /*2c90*/  UIMAD.WIDE.U32 UR6, UR53, UR8, URZ ;  /* 0x00000008350672a5 */ /* 0x004fe4000f8e00ff */
[----:B------:R-:W-:Y:S02]  /*2ca0*/  UIMAD.WIDE.U32 UR4, UR45, UR11, URZ ;  /* 0x0000000b2d0472a5 */ /* 0x000fe4000f8e00ff */
[----:B----4-:R-:W-:Y:S02]  /*2cb0*/  UISETP.NE.AND UP2, UPT, UR12, 0x1, UPT ;  /* 0x000000010c00788c */ /* 0x010fe4000bf45270 */
[----:B------:R-:W-:Y:S01]  /*2cc0*/  UISETP.NE.AND UP0, UPT, UR10, 0x1, UPT ;  /* 0x000000010a00788c */ /* 0x000fe2000bf05270 */
[----:B------:R-:W-:-:S02]  /*2cd0*/  UMOV UR6, UR7 ;  /* 0x0000000700067c82 */ /* 0x000fc40008000000 */
[----:B------:R-:W-:Y:S01]  /*2ce0*/  UMOV UR4, UR5 ;  /* 0x0000000500047c82 */ /* 0x000fe20008000000 */
[----:B------:R-:W-:Y:S02]  /*2cf0*/  USHF.R.U32.HI UR6, URZ, UR9, UR6 ;  /* 0x00000009ff067299 */ /* 0x000fe40008011606 */
[----:B-1----:R-:W-:Y:S02]  /*2d00*/  USHF.R.U32.HI UR4, URZ, UR13, UR4 ;  /* 0x0000000dff047299 */ /* 0x002fe40008011604 */
[----:B------:R-:W-:Y:S02]  /*2d10*/  USEL UR5, UR53, UR6, !UP2 ;  /* 0x0000000635057287 */ /* 0x000fe4000d000000 */
[----:B------:R-:W-:-:S04]  /*2d20*/  USEL UR4, UR45, UR4, !UP0 ;  /* 0x000000042d047287 */ /* 0x000fc8000c000000 */
[----:B------:R-:W-:Y:S02]  /*2d30*/  UIADD3 UR6, UPT, UPT, UR5, -UR4, URZ ;  /* 0x8000000405067290 */ /* 0x000fe4000fffe0ff */
[----:B------:R-:W-:Y:S02]  /*2d40*/  UIADD3 UR4, UPT, UPT, -UR5, UR4, URZ ;  /* 0x0000000405047290 */ /* 0x000fe4000fffe1ff */
[----:B------:R-:W-:Y:S02]  /*2d50*/  UIMAD UR45, UR6, UR10, UR45 ;  /* 0x0000000a062d72a4 */ /* 0x000fe4000f8e022d */
[----:B------:R-:W-:-:S12]  /*2d60*/  UIMAD UR53, UR4, UR12, UR53 ;  /* 0x0000000c043572a4 */ /* 0x000fd8000f8e0235 */
.L_x_45:
[----:B------:R-:W-:Y:S01]  /*2d70*/  VIADD R11, R11, 0x1 ;  /* 0x000000010b0b7836 */ /* 0x000fe20000000000 */
[----:B------:R-:W-:Y:S02]  /*2d80*/  R2UR UR5, R59 ;  /* 0x000000003b0572ca */ /* 0x000fe400000e0000 */
[----:B------:R-:W-:Y:S02]  /*2d90*/  R2UR UR4, R58 ;  /* 0x000000003a0472ca */ /* 0x000fe400000e0000 */
[C---:B------:R-:W-:Y:S02]  /*2da0*/  ISETP.NE.AND P0, PT, R11.reuse, 0x2, PT ;  /* 0x000000020b00780c */ /* 0x040fe40003f05270 */
[----:B------:R-:W-:Y:S02]  /*2db0*/  PLOP3.LUT P2, PT, PT, PT, PT, 0x80, 0x8 ;  /* 0x000000000008781c */ /* 0x000fe40003f4f070 */
[----:B------:R-:W-:Y:S02]  /*2dc0*/  SEL R3, RZ, 0x1, P0 ;  /* 0x00000001ff037807 */ /* 0x000fe40000000000 */
[----:B------:R-:W-:-:S02]  /*2dd0*/  SEL R11, R11, RZ, P0 ;  /* 0x000000ff0b0b7207 */ /* 0x000fc40000000000 */
[----:B------:R-:W-:Y:S01]  /*2de0*/  LOP3.LUT R10, R10, R3, RZ, 0x3c, !PT ;  /* 0x000000030a0a7212 */ /* 0x000fe200078e3cff */
[----:B------:R-:W-:Y:S02]  /*2df0*/  UIADD3 UR20, UPT, UPT, UR53, UR5, URZ ;  /* 0x0000000535147290 */ /* 0x000fe4000fffe0ff */
[----:B------:R-:W-:Y:S01]  /*2e00*/  UIADD3 UR21, UPT, UPT, UR45, UR4, URZ ;  /* 0x000000042d157290 */ /* 0x000fe2000fffe0ff */
[----:B------:R-:W-:Y:S11]  /*2e10*/  BRA.U UP1, `(.L_x_46) ;  /* 0xffffffe901f47547 */ /* 0x000ff6000b83ffff */
[----:B------:R-:W-:Y:S01]  /*2e20*/  UIADD3 UR22, UPT, UPT, UR22, 0x20, URZ ;  /* 0x0000002016167890 */ /* 0x000fe2000fffe0ff */
[----:B------:R-:W-:-:S03]  /*2e30*/  SHF.L.U32 R3, R12, 0x1f, RZ ;  /* 0x0000001f0c037819 */ /* 0x000fc600000006ff */
[----:B------:R-:W-:-:S09]  /*2e40*/  ULEA UR4, UR23, UR22, 0x3 ;  /* 0x0000001617047291 */ /* 0x000fd2000f8e18ff */
[----:B------:R-:W2:Y:S02]  /*2e50*/  SYNCS.PHASECHK.TRANS64.TRYWAIT P0, [UR4], R3 ;  /* 0x00000003ff0075a7 */ /* 0x000ea40008001104 */
[----:B--2---:R-:W-:Y:S05]  /*2e60*/  @!P0 BRA `(.L_x_47) ;  /* 0x0000005c00088947 */ /* 0x004fea0003800000 */
.L_x_142:
[----:B------:R-:W-:-:S04]  /*2e70*/  UIADD3 UR4, UPT, UPT, UR23, 0x1, URZ ;  /* 0x0000000117047890 */ /* 0x000fc8000fffe0ff */
[----:B------:R-:W-:-:S04]  /*2e80*/  UISETP.NE.AND UP0, UPT, UR4, 0x4, UPT ;  /* 0x000000040400788c */ /* 0x000fc8000bf05270 */
[----:B------:R-:W-:Y:S02]  /*2e90*/  USEL UR6, URZ, 0x1, UP0 ;  /* 0x00000001ff067887 */ /* 0x000fe40008000000 */
[----:B------:R-:W-:-:S04]  /*2ea0*/  USEL UR4, UR4, URZ, UP0 ;  /* 0x000000ff04047287 */ /* 0x000fc80008000000 */
[----:B------:R-:W-:Y:S01]  /*2eb0*/  ULEA UR5, UR4, UR22, 0x3 ;  /* 0x0000001604057291 */ /* 0x000fe2000f8e18ff */
[----:B------:R-:W-:-:S04]  /*2ec0*/  LOP3.LUT R2, R12, UR6, RZ, 0x3c, !PT ;  /* 0x000000060c027c12 */ /* 0x000fc8000f8e3cff */
[----:B-1----:R-:W-:-:S04]  /*2ed0*/  SHF.L.U32 R3, R2, 0x1f, RZ ;  /* 0x0000001f02037819 */ /* 0x002fc800000006ff */
[----:B------:R-:W1:Y:S02]  /*2ee0*/  SYNCS.PHASECHK.TRANS64.TRYWAIT P0, [UR5], R3 ;  /* 0x00000003ff0075a7 */ /* 0x000e640008001105 */
[----:B-1----:R-:W-:Y:S05]  /*2ef0*/  @!P0 BRA `(.L_x_48) ;  /* 0x0000005800fc8947 */ /* 0x002fea0003800000 */
.L_x_144:
        /* <DEDUP_REMOVED lines=9> */
.L_x_146:
[----:B------:R-:W-:-:S04]  /*2f90*/  UIADD3 UR4, UPT, UPT, UR4, 0x1, URZ ;  /* 0x0000000104047890 */ /* 0x000fc8000fffe0ff */
[----:B------:R-:W-:-:S04]  /*2fa0*/  UISETP.NE.AND UP0, UPT, UR4, 0x4, UPT ;  /* 0x000000040400788c */ /* 0x000fc8000bf05270 */
[----:B------:R-:W-:Y:S02]  /*2fb0*/  USEL UR5, URZ, 0x1, UP0 ;  /* 0x00000001ff057887 */ /* 0x000fe40008000000 */
[----:B------:R-:W-:-:S04]  /*2fc0*/  USEL UR4, UR4, URZ, UP0 ;  /* 0x000000ff04047287 */ /* 0x000fc80008000000 */
[----:B------:R-:W-:Y:S01]  /*2fd0*/  ULEA UR4, UR4, UR22, 0x3 ;  /* 0x0000001604047291 */ /* 0x000fe2000f8e18ff */
[----:B-1----:R-:W-:-:S04]  /*2fe0*/  LOP3.LUT R3, R2, UR5, RZ, 0x3c, !PT ;  /* 0x0000000502037c12 */ /* 0x002fc8000f8e3cff */
[----:B------:R-:W-:Y:S01]  /*2ff0*/  SHF.L.U32 R3, R3, 0x1f, RZ ;  /* 0x0000001f03037819 */ /* 0x000fe200000006ff */
[----:B------:R-:W-:-:S07]  /*3000*/  IMAD.U32 R0, RZ, RZ, UR4 ;  /* 0x00000004ff007e24 */ /* 0x000fce000f8e00ff */
.L_x_50:
[----:B-1----:R1:W2:Y:S02]  /*3010*/  SYNCS.PHASECHK.TRANS64.TRYWAIT P0, [R0+URZ], R3 ;  /* 0x00000003000075a7 */ /* 0x0022a400080011ff */
[----:B--2---:R-:W-:Y:S05]  /*3020*/  @!P0 NANOSLEEP.SYNCS 0x989680 ;  /* 0x009896800000895d */ /* 0x004fea0003900000 */
[----:B------:R-:W2:Y:S02]  /*3030*/  @!P0 SYNCS.PHASECHK.TRANS64 P0, [R0+URZ], R3 ;  /* 0x00000003000085a7 */ /* 0x000ea400080010ff */
[----:B--2---:R-:W-:Y:S05]  /*3040*/  @P0 EXIT ;  /* 0x000000000000094d */ /* 0x004fea0003800000 */
[----:B------:R-:W-:Y:S05]  /*3050*/  BRA `(.L_x_50) ;  /* 0xfffffffc00ec7947 */ /* 0x000fea000383ffff */
.L_x_22:
[----:B------:R-:W-:-:S04]  /*3060*/  UISETP.NE.AND UP0, UPT, UR61, URZ, UPT ;  /* 0x000000ff3d00728c */ /* 0x000fc8000bf05270 */
[----:B------:R-:W-:-:S09]  /*3070*/  UISETP.NE.OR UP0, UPT, UR18, 0x1, UP0 ;  /* 0x000000011200788c */ /* 0x000fd20008705670 */
[----:B------:R-:W-:Y:S05]  /*3080*/  BRA.U UP0, `(.L_x_51) ;  /* 0x00000005004c7547 */ /* 0x000fea000b800000 */
[----:B------:R-:W-:Y:S01]  /*3090*/  HFMA2 R3, -RZ, RZ, 0, 0 ;  /* 0x00000000ff037431 */ /* 0x000fe200000001ff */
[----:B------:R-:W-:Y:S01]  /*30a0*/  ISETP.GE.U32.AND P2, PT, R5, 0x4, PT ;  /* 0x000000040500780c */ /* 0x000fe20003f46070 */
[----:B------:R-:W-:Y:S01]  /*30b0*/  IMAD.MOV.U32 R12, RZ, RZ, 0x1 ;  /* 0x00000001ff0c7424 */ /* 0x000fe200078e00ff */
[----:B------:R-:W-:Y:S01]  /*30c0*/  CS2R R6, SRZ ;  /* 0x0000000000067805 */ /* 0x000fe2000001ff00 */
[----:B------:R-:W-:Y:S01]  /*30d0*/  IMAD.MOV.U32 R4, RZ, RZ, RZ ;  /* 0x000000ffff047224 */ /* 0x000fe200078e00ff */
[----:B------:R-:W-:Y:S01]  /*30e0*/  UMOV UR6, 0x400 ;  /* 0x0000040000067882 */ /* 0x000fe20000000000 */
[----:B------:R-:W-:Y:S01]  /*30f0*/  UMOV UR5, URZ ;  /* 0x000000ff00057c82 */ /* 0x000fe20008000000 */
[----:B------:R-:W-:-:S12]  /*3100*/  ULEA UR6, UR61, UR6, 0x18 ;  /* 0x000000063d067291 */ /* 0x000fd8000f8ec0ff */
.L_x_55:
[----:B------:R-:W-:Y:S02]  /*3110*/  LEA R0, R3, UR6, 0x3 ;  /* 0x0000000603007c11 */ /* 0x000fe4000f8e18ff */
[----:B------:R-:W-:-:S03]  /*3120*/  SHF.L.U32 R9, R4, 0x1f, RZ ;  /* 0x0000001f04097819 */ /* 0x000fc600000006ff */
[----:B------:R-:W-:Y:S01]  /*3130*/  VIADD R8, R0, 0xf0 ;  /* 0x000000f000087836 */ /* 0x000fe20000000000 */
[----:B------:R-:W1:Y:S02]  /*3140*/  SYNCS.PHASECHK.TRANS64.TRYWAIT P0, [R0+URZ+0xe0], R9 ;  /* 0x0000e009000075a7 */ /* 0x000e6400080011ff */
[----:B-1----:R-:W-:Y:S05]  /*3150*/  @!P0 BRA `(.L_x_52) ;  /* 0x0000005800948947 */ /* 0x002fea0003800000 */
.L_x_147:
[----:B------:R-:W-:Y:S01]  /*3160*/  ULEA UR4, UR5, UR6, 0x3 ;  /* 0x0000000605047291 */ /* 0x000fe2000f8e18ff */
[----:B------:R-:W-:Y:S01]  /*3170*/  PRMT R8, RZ, 0x654, R8 ;  /* 0x00000654ff087816 */ /* 0x000fe20000000008 */
[----:B-1----:R-:W-:Y:S01]  /*3180*/  @!P2 IMAD.MOV.U32 R9, RZ, RZ, 0x10 ;  /* 0x00000010ff09a424 */ /* 0x002fe200078e00ff */
[----:B------:R-:W-:Y:S01]  /*3190*/  SHF.L.U32 R11, R12, 0x1f, RZ ;  /* 0x0000001f0c0b7819 */ /* 0x000fe200000006ff */
[----:B------:R-:W-:Y:S01]  /*31a0*/  UIADD3 UR7, UPT, UPT, UR4, 0x80, URZ ;  /* 0x0000008004077890 */ /* 0x000fe2000fffe0ff */
[----:B------:R1:W-:Y:S05]  /*31b0*/  SYNCS.ARRIVE.TRANS64.RED.A1T0 RZ, [R8+URZ], RZ ;  /* 0x000000ff08ff79a7 */ /* 0x0003ea00081004ff */
[----:B------:R-:W-:Y:S01]  /*31c0*/  IMAD.U32 R0, RZ, RZ, UR7 ;  /* 0x00000007ff007e24 */ /* 0x000fe2000f8e00ff */
[----:B------:R-:W2:Y:S04]  /*31d0*/  SYNCS.PHASECHK.TRANS64.TRYWAIT P0, [UR4+0x90], R11 ;  /* 0x0000900bff0075a7 */ /* 0x000ea80008001104 */
[----:B------:R-:W-:Y:S01]  /*31e0*/  PRMT R13, R5, 0x654, R0 ;  /* 0x00000654050d7816 */ /* 0x000fe20000000000 */
[----:B-12---:R-:W-:Y:S06]  /*31f0*/  @!P0 BRA `(.L_x_53) ;  /* 0x0000005800808947 */ /* 0x006fec0003800000 */
.L_x_149:
[----:B------:R-:W-:Y:S01]  /*3200*/  ULEA UR8, UR5, UR6, 0x4 ;  /* 0x0000000605087291 */ /* 0x000fe2000f8e20ff */
[----:B------:R-:W-:Y:S01]  /*3210*/  SEL R2, R13, R2, !P2 ;  /* 0x000000020d027207 */ /* 0x000fe20005000000 */
[----:B------:R-:W-:Y:S01]  /*3220*/  UIADD3 UR9, UPT, UPT, UR4, 0x80, URZ ;  /* 0x0000008004097890 */ /* 0x000fe2000fffe0ff */
[----:B-1----:R-:W-:Y:S01]  /*3230*/  LEA R0, R7, UR6, 0x3 ;  /* 0x0000000607007c11 */ /* 0x002fe2000f8e18ff */
[----:B------:R-:W-:Y:S01]  /*3240*/  UIADD3 UR8, UPT, UPT, UR8, 0x110, URZ ;  /* 0x0000011008087890 */ /* 0x000fe2000fffe0ff */
[----:B------:R1:W-:Y:S01]  /*3250*/  @!P2 SYNCS.ARRIVE.TRANS64.RED RZ, [R2+URZ], R9 ;  /* 0x0000000902ffa9a7 */ /* 0x0003e200080004ff */
[----:B------:R-:W-:Y:S01]  /*3260*/  UIADD3 UR4, UPT, UPT, UR5, 0x1, URZ ;  /* 0x0000000105047890 */ /* 0x000fe2000fffe0ff */
[----:B------:R-:W-:-:S03]  /*3270*/  VIADD R3, R3, 0x1 ;  /* 0x0000000103037836 */ /* 0x000fc60000000000 */
[----:B------:R-:W-:Y:S02]  /*3280*/  UISETP.NE.AND UP0, UPT, UR4, 0x2, UPT ;  /* 0x000000020400788c */ /* 0x000fe4000bf05270 */
[----:B------:R-:W-:Y:S01]  /*3290*/  ISETP.NE.AND P0, PT, R3, 0x2, PT ;  /* 0x000000020300780c */ /* 0x000fe20003f05270 */
[----:B------:R-:W-:Y:S06]  /*32a0*/  UGETNEXTWORKID.BROADCAST [UR8], [UR9] ;  /* 0x00000000080073ca */ /* 0x000fec0008000100 */
[----:B------:R-:W-:Y:S02]  /*32b0*/  USEL UR7, URZ, 0x1, UP0 ;  /* 0x00000001ff077887 */ /* 0x000fe40008000000 */
[----:B------:R-:W-:-:S04]  /*32c0*/  USEL UR5, UR4, URZ, UP0 ;  /* 0x000000ff04057287 */ /* 0x000fc80008000000 */
[----:B------:R-:W-:Y:S02]  /*32d0*/  LOP3.LUT R12, R12, UR7, RZ, 0x3c, !PT ;  /* 0x000000070c0c7c12 */ /* 0x000fe4000f8e3cff */
[----:B-1----:R-:W-:-:S04]  /*32e0*/  SHF.L.U32 R9, R6, 0x1f, RZ ;  /* 0x0000001f06097819 */ /* 0x002fc800000006ff */
[----:B------:R-:W1:Y:S02]  /*32f0*/  SYNCS.PHASECHK.TRANS64.TRYWAIT P1, [R0+URZ+0x80], R9 ;  /* 0x00008009000075a7 */ /* 0x000e6400080211ff */
[----:B-1----:R-:W-:Y:S05]  /*3300*/  @!P1 BRA `(.L_x_54) ;  /* 0x0000005800549947 */ /* 0x002fea0003800000 */
.L_x_150:
[C---:B------:R-:W-:Y:S01]  /*3310*/  LEA R8, R7.reuse, UR6, 0x4 ;  /* 0x0000000607087c11 */ /* 0x040fe2000f8e20ff */
[----:B------:R-:W-:Y:S01]  /*3320*/  VIADD R7, R7, 0x1 ;  /* 0x0000000107077836 */ /* 0x000fe20000000000 */
[----:B------:R-:W-:Y:S01]  /*3330*/  SEL R3, R3, RZ, P0 ;  /* 0x000000ff03037207 */ /* 0x000fe20000000000 */
[----:B-1----:R-:W-:-:S03]  /*3340*/  VIADD R0, R0, 0x90 ;  /* 0x0000009000007836 */ /* 0x002fc60000000000 */
[----:B------:R-:W1:Y:S01]  /*3350*/  LDS.128 R8, [R8+0x110] ;  /* 0x0001100008087984 */ /* 0x000e620000000c00 */
[C---:B------:R-:W-:Y:S02]  /*3360*/  ISETP.NE.AND P1, PT, R7.reuse, 0x2, PT ;  /* 0x000000020700780c */ /* 0x040fe40003f25270 */
[----:B------:R-:W-:Y:S01]  /*3370*/  PRMT R0, RZ, 0x654, R0 ;  /* 0x00000654ff007816 */ /* 0x000fe20000000000 */
[----:B------:R-:W-:Y:S01]  /*3380*/  @!PT LDS RZ, [RZ] ;  /* 0x00000000fffff984 */ /* 0x000fe20000000800 */
[----:B------:R-:W-:Y:S01]  /*3390*/  @!PT LDS RZ, [RZ] ;  /* 0x00000000fffff984 */ /* 0x000fe20000000800 */
[----:B------:R-:W-:Y:S01]  /*33a0*/  @!PT LDS RZ, [RZ] ;  /* 0x00000000fffff984 */ /* 0x000fe20000000800 */
[----:B------:R-:W-:Y:S01]  /*33b0*/  @!PT LDS RZ, [RZ] ;  /* 0x00000000fffff984 */ /* 0x000fe20000000800 */
[----:B------:R2:W-:Y:S06]  /*33c0*/  MEMBAR.ALL.CTA ;  /* 0x0000000000007992 */ /* 0x0005ec0000008000 */
[----:B--2---:R-:W2:Y:S01]  /*33d0*/  FENCE.VIEW.ASYNC.S ;  /* 0x00000000000073c6 */ /* 0x004ea20000000000 */
[----:B------:R-:W-:Y:S01]  /*33e0*/  SEL R7, R7, RZ, P1 ;  /* 0x000000ff07077207 */ /* 0x000fe20000800000 */
[----:B--2---:R2:W-:Y:S01]  /*33f0*/  SYNCS.ARRIVE.TRANS64.RED.A1T0 RZ, [R0+URZ], RZ ;  /* 0x000000ff00ff79a7 */ /* 0x0045e200081004ff */
[----:B-1----:R-:W-:-:S02]  /*3400*/  LOP3.LUT P3, RZ, R10, 0x1, RZ, 0xc0, !PT ;  /* 0x000000010aff7812 */ /* 0x002fc4000786c0ff */
[----:B------:R-:W-:Y:S02]  /*3410*/  SEL R9, RZ, 0x1, P0 ;  /* 0x00000001ff097807 */ /* 0x000fe40000000000 */
[----:B------:R-:W-:Y:S02]  /*3420*/  SEL R11, RZ, 0x1, P1 ;  /* 0x00000001ff0b7807 */ /* 0x000fe40000800000 */
[----:B------:R-:W-:Y:S02]  /*3430*/  LOP3.LUT R4, R4, R9, RZ, 0x3c, !PT ;  /* 0x0000000904047212 */ /* 0x000fe400078e3cff */
[----:B------:R-:W-:-:S05]  /*3440*/  LOP3.LUT R6, R6, R11, RZ, 0x3c, !PT ;  /* 0x0000000b06067212 */ /* 0x000fca00078e3cff */
[----:B--2---:R-:W-:Y:S05]  /*3450*/  @P3 BRA `(.L_x_55) ;  /* 0xfffffffc002c3947 */ /* 0x004fea000383ffff */
[----:B------:R-:W-:Y:S01]  /*3460*/  ULEA UR4, UR5, UR6, 0x3 ;  /* 0x0000000605047291 */ /* 0x000fe2000f8e18ff */
[----:B------:R-:W-:-:S08]  /*3470*/  SHF.L.U32 R3, R12, 0x1f, RZ ;  /* 0x0000001f0c037819 */ /* 0x000fd000000006ff */
[----:B------:R-:W1:Y:S02]  /*3480*/  SYNCS.PHASECHK.TRANS64 P0, [UR4+0x90], R3 ;  /* 0x00009003ff0075a7 */ /* 0x000e640008001004 */
[----:B-1----:R-:W-:Y:S05]  /*3490*/  @P0 BRA `(.L_x_56) ;  /* 0x0000000000080947 */ /* 0x002fea0003800000 */
[----:B------:R-:W1:Y:S02]  /*34a0*/  SYNCS.PHASECHK.TRANS64.TRYWAIT P0, [UR4+0x90], R3 ;  /* 0x00009003ff0075a7 */ /* 0x000e640008001104 */
[----:B-1----:R-:W-:Y:S05]  /*34b0*/  @!P0 BRA `(.L_x_57) ;  /* 0x0000005400fc8947 */ /* 0x002fea0003800000 */
.L_x_56:
[----:B------:R-:W-:-:S04]  /*34c0*/  UIADD3 UR7, UPT, UPT, UR5, 0x1, URZ ;  /* 0x0000000105077890 */ /* 0x000fc8000fffe0ff */
[----:B------:R-:W-:-:S04]  /*34d0*/  UISETP.NE.AND UP0, UPT, UR7, 0x2, UPT ;  /* 0x000000020700788c */ /* 0x000fc8000bf05270 */
[----:B------:R-:W-:Y:S02]  /*34e0*/  USEL UR8, URZ, 0x1, UP0 ;  /* 0x00000001ff087887 */ /* 0x000fe40008000000 */
[----:B------:R-:W-:-:S04]  /*34f0*/  USEL UR7, UR7, URZ, UP0 ;  /* 0x000000ff07077287 */ /* 0x000fc80008000000 */
[----:B------:R-:W-:Y:S01]  /*3500*/  ULEA UR7, UR7, UR6, 0x3 ;  /* 0x0000000607077291 */ /* 0x000fe2000f8e18ff */
[----:B-1----:R-:W-:-:S04]  /*3510*/  LOP3.LUT R3, R12, UR8, RZ, 0x3c, !PT ;  /* 0x000000080c037c12 */ /* 0x002fc8000f8e3cff */
[----:B------:R-:W-:-:S04]  /*3520*/  SHF.L.U32 R0, R3, 0x1f, RZ ;  /* 0x0000001f03007819 */ /* 0x000fc800000006ff */
[----:B------:R-:W1:Y:S02]  /*3530*/  SYNCS.PHASECHK.TRANS64 P0, [UR7+0x90], R0 ;  /* 0x00009000ff0075a7 */ /* 0x000e640008001007 */
[----:B-1----:R-:W-:Y:S05]  /*3540*/  @P0 EXIT ;  /* 0x000000000000094d */ /* 0x002fea0003800000 */
[----:B------:R-:W-:Y:S02]  /*3550*/  SHF.L.U32 R3, R3, 0x1f, RZ ;  /* 0x0000001f03037819 */ /* 0x000fe400000006ff */
[----:B------:R-:W-:-:S07]  /*3560*/  MOV R0, UR7 ;  /* 0x0000000700007c02 */ /* 0x000fce0008000f00 */
.L_x_58:
[----:B-1----:R1:W2:Y:S02]  /*3570*/  SYNCS.PHASECHK.TRANS64.TRYWAIT P0, [R0+URZ+0x90], R3 ;  /* 0x00009003000075a7 */ /* 0x0022a400080011ff */
[----:B--2---:R-:W-:Y:S05]  /*3580*/  @!P0 NANOSLEEP.SYNCS 0x989680 ;  /* 0x009896800000895d */ /* 0x004fea0003900000 */
[----:B------:R-:W2:Y:S02]  /*3590*/  @!P0 SYNCS.PHASECHK.TRANS64 P0, [R0+URZ+0x90], R3 ;  /* 0x00009003000085a7 */ /* 0x000ea400080010ff */
[----:B--2---:R-:W-:Y:S05]  /*35a0*/  @P0 EXIT ;  /* 0x000000000000094d */ /* 0x004fea0003800000 */
[----:B------:R-:W-:Y:S05]  /*35b0*/  BRA `(.L_x_58) ;  /* 0xfffffffc00ec7947 */ /* 0x000fea000383ffff */
.L_x_51:
[----:B------:R-:W-:Y:S05]  /*35c0*/  BRA.U UP4, `(.L_x_59) ;  /* 0x00000019044c7547 */ /* 0x000fea000b800000 */
[----:B------:R-:W-:Y:S01]  /*35d0*/  UMOV UR4, 0x40 ;  /* 0x0000004000047882 */ /* 0x000fe20000000000 */
[----:B------:R-:W-:Y:S01]  /*35e0*/  NOP ;  /* 0x0000000000007918 */ /* 0x000fe20000000000 */
[----:B------:R-:W-:Y:S01]  /*35f0*/  ULEA UR5, UR61, UR4, 0x18 ;  /* 0x000000043d057291 */ /* 0x000fe2000f8ec0ff */
[----:B------:R-:W-:Y:S02]  /*3600*/  UMOV UR6, 0x400 ;  /* 0x0000040000067882 */ /* 0x000fe40000000000 */
[----:B------:R-:W-:-:S06]  /*3610*/  ULEA UR6, UR61, UR6, 0x18 ;  /* 0x000000063d067291 */ /* 0x000fcc000f8ec0ff */
[----:B------:R-:W1:Y:S02]  /*3620*/  LDS.U8 R5, [UR5+0x1c] ;  /* 0x00001c05ff057984 */ /* 0x000e640008000000 */
[----:B-1----:R-:W-:-:S13]  /*3630*/  ISETP.NE.AND P0, PT, R5, RZ, PT ;  /* 0x000000ff0500720c */ /* 0x002fda0003f05270 */
[----:B------:R-:W-:Y:S05]  /*3640*/  @P0 BRA `(.L_x_60) ;  /* 0x0000000400180947 */ /* 0x000fea0003800000 */
[----:B------:R-:W-:Y:S01]  /*3650*/  R2UR UR4, R2 ;  /* 0x00000000020472ca */ /* 0x000fe200000e0000 */
[----:B------:R-:W-:-:S12]  /*3660*/  UIADD3 UR7, UPT, UPT, UR5, 0x8, URZ ;  /* 0x0000000805077890 */ /* 0x000fd8000fffe0ff */
[----:B------:R-:W-:-:S09]  /*3670*/  UISETP.NE.U32.AND UP1, UPT, UR4, 0x1, UPT ;  /* 0x000000010400788c */ /* 0x000fd2000bf25070 */
[----:B------:R-:W-:Y:S05]  /*3680*/  BRA.U !UP1, `(.L_x_61) ;  /* 0x0000000109a47547 */ /* 0x000fea000b800000 */
[----:B------:R-:W-:Y:S01]  /*3690*/  ELECT P0, URZ, PT ;  /* 0x0000000000ff782f */ /* 0x000fe20003800000 */
[----:B------:R-:W-:-:S12]  /*36a0*/  BSSY B0, `(.L_x_61) ;  /* 0x0000027000007945 */ /* 0x000fd80003800000 */
[----:B------:R-:W-:Y:S05]  /*36b0*/  @!P0 BRA `(.L_x_62) ;  /* 0x0000000000948947 */ /* 0x000fea0003800000 */
[----:B------:R-:W-:-:S05]  /*36c0*/  UMOV UR4, 0x10 ;  /* 0x0000001000047882 */ /* 0x000fca0000000000 */
[----:B------:R-:W-:Y:S04]  /*36d0*/  DEPBAR.LE SB1, 0x36 ;  /* 0x00009d800000791a */ /* 0x000fe80000000000 */
[----:B------:R-:W1:Y:S02]  /*36e0*/  UTCATOMSWS.2CTA.FIND_AND_SET.ALIGN UP0, UR4, UR4 ;  /* 0x00000004000475e3 */ /* 0x000e640008200800 */
[----:B-1----:R-:W-:Y:S01]  /*36f0*/  MOV R12, UR4 ;  /* 0x00000004000c7c02 */ /* 0x002fe20008000f00 */
[----:B------:R-:W-:Y:S06]  /*3700*/  BRA.U UP0, `(.L_x_63) ;  /* 0x0000000100187547 */ /* 0x000fec000b800000 */
.L_x_64:
[----:B------:R-:W-:Y:S05]  /*3710*/  NANOSLEEP 0x64 ;  /* 0x000000640000795d */ /* 0x000fea0003800000 */
[----:B------:R-:W-:-:S05]  /*3720*/  UMOV UR4, 0x10 ;  /* 0x0000001000047882 */ /* 0x000fca0000000000 */
[----:B------:R-:W-:Y:S04]  /*3730*/  DEPBAR.LE SB1, 0x36 ;  /* 0x00009d800000791a */ /* 0x000fe80000000000 */
[----:B------:R-:W1:Y:S02]  /*3740*/  UTCATOMSWS.2CTA.FIND_AND_SET.ALIGN UP0, UR4, UR4 ;  /* 0x00000004000475e3 */ /* 0x000e640008200800 */
[----:B-1----:R-:W-:Y:S01]  /*3750*/  MOV R12, UR4 ;  /* 0x00000004000c7c02 */ /* 0x002fe20008000f00 */
[----:B------:R-:W-:Y:S05]  /*3760*/  BRA.U !UP0, `(.L_x_64) ;  /* 0xfffffffd08e87547 */ /* 0x000fea000b83ffff */
.L_x_63:
[----:B------:R-:W1:Y:S01]  /*3770*/  LDS R8, [UR5+0x10] ;  /* 0x00001005ff087984 */ /* 0x000e620008000800 */
[----:B------:R-:W-:Y:S01]  /*3780*/  R2UR UR4, R0 ;  /* 0x00000000000472ca */ /* 0x000fe200000e0000 */
[----:B------:R-:W-:-:S04]  /*3790*/  IMAD.U32 R5, RZ, RZ, UR6 ;  /* 0x00000006ff057e24 */ /* 0x000fc8000f8e00ff */
[----:B------:R-:W-:-:S08]  /*37a0*/  VIADD R5, R5, 0x130 ;  /* 0x0000013005057836 */ /* 0x000fd00000000000 */
[----:B------:R-:W-:Y:S02]  /*37b0*/  MOV R6, UR4 ;  /* 0x0000000400067c02 */ /* 0x000fe40008000f00 */
[----:B-1----:R-:W-:-:S04]  /*37c0*/  SHF.L.U32 R8, R8, 0x1f, RZ ;  /* 0x0000001f08087819 */ /* 0x002fc800000006ff */
[----:B------:R-:W1:Y:S02]  /*37d0*/  SYNCS.PHASECHK.TRANS64.TRYWAIT P0, [UR5+0x8], R8 ;  /* 0x00000808ff0075a7 */ /* 0x000e640008001105 */
[----:B-1----:R-:W-:Y:S05]  /*37e0*/  @P0 BRA `(.L_x_65) ;  /* 0x0000000000080947 */ /* 0x002fea0003800000 */
[----:B------:R-:W1:Y:S02]  /*37f0*/  SYNCS.PHASECHK.TRANS64.TRYWAIT P0, [UR5+0x8], R8 ;  /* 0x00000808ff0075a7 */ /* 0x000e640008001105 */
[----:B-1----:R-:W-:Y:S05]  /*3800*/  @!P0 BRA `(.L_x_66) ;  /* 0x0000005400408947 */ /* 0x002fea0003800000 */
.L_x_65:
[----:B------:R-:W-:Y:S01]  /*3810*/  R2UR UR4, R0 ;  /* 0x00000000000472ca */ /* 0x000fe200000e0000 */
[----:B------:R-:W-:Y:S01]  /*3820*/  IMAD.MOV.U32 R9, RZ, RZ, 0xffff ;  /* 0x0000ffffff097424 */ /* 0x000fe200078e00ff */
[----:B------:R-:W-:Y:S01]  /*3830*/  PRMT R6, R6, 0x654, R5 ;  /* 0x0000065406067816 */ /* 0x000fe20000000005 */
[----:B------:R-:W-:Y:S02]  /*3840*/  HFMA2 R5, -RZ, RZ, 0, 5.9604644775390625e-08 ;  /* 0x00000001ff057431 */ /* 0x000fe400000001ff */
[----:B-1----:R-:W-:Y:S02]  /*3850*/  IMAD.MOV.U32 R8, RZ, RZ, 0x4 ;  /* 0x00000004ff087424 */ /* 0x002fe400078e00ff */
[----:B------:R-:W-:Y:S01]  /*3860*/  IMAD.SHL.U32 R11, R12, 0x20, RZ ;  /* 0x000000200c0b7824 */ /* 0x000fe200078e00ff */
[----:B------:R-:W-:-:S05]  /*3870*/  SHF.L.U32 R10, R9, R12, RZ ;  /* 0x0000000c090a7219 */ /* 0x000fca00000006ff */
[----:B------:R-:W-:Y:S01]  /*3880*/  UPRMT UR4, UR4, 0x654, UR7 ;  /* 0x0000065404047896 */ /* 0x000fe20008000007 */
[----:B------:R-:W-:-:S05]  /*3890*/  SHF.L.U32 R9, R5, R12, RZ ;  /* 0x0000000c05097219 */ /* 0x000fca00000006ff */
[----:B------:R-:W-:-:S03]  /*38a0*/  MOV R7, UR4 ;  /* 0x0000000400077c02 */ /* 0x000fc60008000f00 */
[----:B------:R1:W-:Y:S01]  /*38b0*/  SYNCS.ARRIVE.TRANS64.RED RZ, [UR4], R8 ;  /* 0x00000008ffff79a7 */ /* 0x0003e20008000404 */
[----:B------:R1:W-:Y:S04]  /*38c0*/  STS [UR6+0x130], R11 ;  /* 0x0001300bff007988 */ /* 0x0003e80008000806 */
[----:B------:R1:W-:Y:S04]  /*38d0*/  STAS [R6.64], R12 ;  /* 0x0000000c06007dbd */ /* 0x0003e8000c0008ff */
[----:B------:R1:W-:Y:S04]  /*38e0*/  ATOMS.OR RZ, [UR5+0x14], R10 ;  /* 0x0000140affff798c */ /* 0x0003e8000b000005 */
[----:B------:R1:W-:Y:S04]  /*38f0*/  ATOMS.OR RZ, [UR5+0x18], R9 ;  /* 0x00001809ffff798c */ /* 0x0003e8000b000005 */
[----:B------:R1:W-:Y:S02]  /*3900*/  ATOMS.XOR RZ, [UR5+0x10], R5 ;  /* 0x00001005ffff798c */ /* 0x0003e4000b800005 */
.L_x_62:
[----:B------:R-:W-:Y:S05]  /*3910*/  BSYNC B0 ;  /* 0x0000000000007941 */ /* 0x000fea0003800000 */
.L_x_61:
[----:B------:R-:W-:Y:S05]  /*3920*/  BRA.U UP1, `(.L_x_67) ;  /* 0x0000000101707547 */ /* 0x000fea000b800000 */
[----:B------:R-:W-:-:S03]  /*3930*/  UMOV UR4, 0xffffffff ;  /* 0xffffffff00047882 */ /* 0x000fc60000000000 */
[----:B------:R-:W-:Y:S05]  /*3940*/  BRA.DIV UR4, `(.L_x_68) ;  /* 0x0000005604087947 */ /* 0x000fea000b800000 */
[----:B------:R-:W-:-:S13]  /*3950*/  ELECT P0, URZ, PT ;  /* 0x0000000000ff782f */ /* 0x000fda0003800000 */
.L_x_154:
[----:B------:R-:W-:Y:S05]  /*3960*/  @!P0 BRA `(.L_x_67) ;  /* 0x0000000000608947 */ /* 0x000fea0003800000 */
[----:B-1----:R-:W1:Y:S02]  /*3970*/  LDS R6, [UR5+0x10] ;  /* 0x00001005ff067984 */ /* 0x002e640008000800 */
[----:B-1----:R-:W-:-:S04]  /*3980*/  SHF.L.U32 R6, R6, 0x1f, RZ ;  /* 0x0000001f06067819 */ /* 0x002fc800000006ff */
[----:B------:R-:W1:Y:S02]  /*3990*/  SYNCS.PHASECHK.TRANS64.TRYWAIT P0, [UR5+0x8], R6 ;  /* 0x00000806ff0075a7 */ /* 0x000e640008001105 */
[----:B-1----:R-:W-:Y:S05]  /*39a0*/  @P0 BRA `(.L_x_69) ;  /* 0x0000000000080947 */ /* 0x002fea0003800000 */
[----:B------:R-:W1:Y:S02]  /*39b0*/  SYNCS.PHASECHK.TRANS64.TRYWAIT P0, [UR5+0x8], R6 ;  /* 0x00000806ff0075a7 */ /* 0x000e640008001105 */
[----:B-1----:R-:W-:Y:S05]  /*39c0*/  @!P0 BRA `(.L_x_70) ;  /* 0x00000054000c8947 */ /* 0x002fea0003800000 */
.L_x_69:
[----:B------:R-:W2:Y:S01]  /*39d0*/  LDS R8, [UR6+0x130] ;  /* 0x00013006ff087984 */ /* 0x000ea20008000800 */
[----:B------:R-:W-:Y:S01]  /*39e0*/  R2UR UR4, R0 ;  /* 0x00000000000472ca */ /* 0x000fe200000e0000 */
[----:B-1----:R-:W-:Y:S02]  /*39f0*/  IMAD.MOV.U32 R6, RZ, RZ, 0xffff ;  /* 0x0000ffffff067424 */ /* 0x002fe400078e00ff */
[----:B------:R-:W-:-:S10]  /*3a00*/  IMAD.MOV.U32 R5, RZ, RZ, 0x1 ;  /* 0x00000001ff057424 */ /* 0x000fd400078e00ff */
[----:B------:R-:W-:Y:S01]  /*3a10*/  UPRMT UR4, UR4, 0x654, UR7 ;  /* 0x0000065404047896 */ /* 0x000fe20008000007 */
[----:B--2---:R-:W-:Y:S01]  /*3a20*/  IMAD.SHL.U32 R7, R8, 0x20, RZ ;  /* 0x0000002008077824 */ /* 0x004fe200078e00ff */
[-C--:B------:R-:W-:Y:S02]  /*3a30*/  SHF.L.U32 R6, R6, R8.reuse, RZ ;  /* 0x0000000806067219 */ /* 0x080fe400000006ff */
[----:B------:R-:W-:Y:S02]  /*3a40*/  SHF.L.U32 R8, R5, R8, RZ ;  /* 0x0000000805087219 */ /* 0x000fe400000006ff */
[----:B------:R2:W-:Y:S04]  /*3a50*/  STS [UR6+0x130], R7 ;  /* 0x00013007ff007988 */ /* 0x0005e80008000806 */
[----:B------:R2:W-:Y:S04]  /*3a60*/  ATOMS.OR RZ, [UR5+0x14], R6 ;  /* 0x00001406ffff798c */ /* 0x0005e8000b000005 */
[----:B------:R2:W-:Y:S01]  /*3a70*/  ATOMS.OR RZ, [UR5+0x18], R8 ;  /* 0x00001808ffff798c */ /* 0x0005e2000b000005 */
[----:B------:R-:W-:Y:S03]  /*3a80*/  SYNCS.ARRIVE.TRANS64.RED.A1T0 RZ, [UR4], RZ ;  /* 0x000000ffffff79a7 */ /* 0x000fe60008100404 */
[----:B------:R2:W-:Y:S01]  /*3a90*/  ATOMS.XOR RZ, [UR5+0x10], R5 ;  /* 0x00001005ffff798c */ /* 0x0005e2000b800005 */
[----:B------:R-:W-:Y:S05]  /*3aa0*/  BRA `(.L_x_67) ;  /* 0x0000000000107947 */ /* 0x000fea0003800000 */
.L_x_60:
[----:B------:R-:W-:Y:S02]  /*3ab0*/  MOV R5, 0xffffffff ;  /* 0xffffffff00057802 */ /* 0x000fe40000000f00 */
[----:B------:R-:W-:-:S03]  /*3ac0*/  MOV R6, 0x3af0 ;  /* 0x00003af000067802 */ /* 0x000fc60000000f00 */
[----:B------:R1:W-:Y:S04]  /*3ad0*/  STS [UR6+0x130], R5 ;  /* 0x00013005ff007988 */ /* 0x0003e80008000806 */
[----:B-1---5:R-:W-:Y:S05]  /*3ae0*/  CALL.REL.NOINC `($__internal_1_$__cuda_sm10x_tcgen05_guardrail_trap_phase_invalid_during_alloc) ;  /* 0x00000058006c7944 */ /* 0x022fea0003c00000 */
.L_x_67:
[----:B------:R-:W-:Y:S05]  /*3af0*/  WARPSYNC.ALL ;  /* 0x0000000000007948 */ /* 0x000fea0003800000 */
[----:B------:R-:W3:Y:S01]  /*3b00*/  S2UR UR4, SR_CgaCtaId ;  /* 0x00000000000479c3 */ /* 0x000ee20000008800 */
[----:B------:R-:W-:Y:S01]  /*3b10*/  UMOV UR62, 0x400 ;  /* 0x00000400003e7882 */ /* 0x000fe20000000000 */
[----:B------:R-:W4:Y:S01]  /*3b20*/  LDCU UR7, c[0x0][0x38c] ;  /* 0x00007180ff0777ac */ /* 0x000f220008000800 */
[----:B------:R-:W-:Y:S01]  /*3b30*/  LOP3.LUT R3, R3, 0xffff, RZ, 0xc0, !PT ;  /* 0x0000ffff03037812 */ /* 0x000fe200078ec0ff */
[----:B-1----:R-:W-:Y:S01]  /*3b40*/  IMAD.MOV.U32 R11, RZ, RZ, 0x1 ;  /* 0x00000001ff0b7424 */ /* 0x002fe200078e00ff */
[----:B------:R-:W-:Y:S01]  /*3b50*/  R2UR UR5, R2 ;  /* 0x00000000020572ca */ /* 0x000fe200000e0000 */
[----:B------:R-:W-:Y:S01]  /*3b60*/  IMAD.MOV.U32 R10, RZ, RZ, RZ ;  /* 0x000000ffff0a7224 */ /* 0x000fe200078e00ff */
[----:B------:R-:W-:-:S02]  /*3b70*/  LOP3.LUT R4, R4, 0xffff, RZ, 0xc0, !PT ;  /* 0x0000ffff04047812 */ /* 0x000fc400078ec0ff */
[----:B--2---:R-:W-:Y:S01]  /*3b80*/  CS2R R8, SRZ ;  /* 0x0000000000087805 */ /* 0x004fe2000001ff00 */
[----:B------:R-:W-:Y:S01]  /*3b90*/  UMOV UR9, URZ ;  /* 0x000000ff00097c82 */ /* 0x000fe20008000000 */
[----:B------:R-:W-:Y:S01]  /*3ba0*/  UMOV UR60, URZ ;  /* 0x000000ff003c7c82 */ /* 0x000fe20008000000 */
[----:B------:R-:W-:Y:S01]  /*3bb0*/  R2UR UR65, R4 ;  /* 0x00000000044172ca */ /* 0x000fe200000e0000 */
[----:B------:R-:W-:Y:S01]  /*3bc0*/  UMOV UR76, 0x0 ;  /* 0x00000000004c7882 */ /* 0x000fe20000000000 */
[----:B------:R-:W-:Y:S01]  /*3bd0*/  UMOV UR77, 0x8100910 ;  /* 0x08100910004d7882 */ /* 0x000fe20000000000 */
[----:B------:R-:W-:Y:S01]  /*3be0*/  UMOV UR74, 0x0 ;  /* 0x00000000004a7882 */ /* 0x000fe20000000000 */
[----:B------:R-:W-:Y:S01]  /*3bf0*/  UMOV UR75, 0x8100910 ;  /* 0x08100910004b7882 */ /* 0x000fe20000000000 */
[----:B------:R-:W-:Y:S01]  /*3c00*/  UMOV UR72, 0x0 ;  /* 0x0000000000487882 */ /* 0x000fe20000000000 */
[----:B------:R-:W-:Y:S01]  /*3c10*/  UMOV UR73, 0x8100910 ;  /* 0x0810091000497882 */ /* 0x000fe20000000000 */
[----:B------:R-:W-:-:S02]  /*3c20*/  UISETP.NE.AND UP3, UPT, UR5, URZ, UPT ;  /* 0x000000ff0500728c */ /* 0x000fc4000bf65270 */
[----:B----4-:R-:W-:Y:S01]  /*3c30*/  UIADD3 UR7, UPT, UPT, UR7, 0x7f, URZ ;  /* 0x0000007f07077890 */ /* 0x010fe2000fffe0ff */
[----:B------:R-:W-:Y:S01]  /*3c40*/  UMOV UR70, 0x0 ;  /* 0x0000000000467882 */ /* 0x000fe20000000000 */
[----:B------:R-:W-:Y:S01]  /*3c50*/  UMOV UR71, 0x8100910 ;  /* 0x0810091000477882 */ /* 0x000fe20000000000 */
[----:B---3--:R-:W-:Y:S01]  /*3c60*/  ULEA UR62, UR4, UR62, 0x18 ;  /* 0x0000003e043e7291 */ /* 0x008fe2000f8ec0ff */
[----:B------:R-:W-:Y:S02]  /*3c70*/  UMOV UR68, 0x0 ;  /* 0x0000000000447882 */ /* 0x000fe40000000000 */
[----:B------:R-:W-:Y:S01]  /*3c80*/  UMOV UR4, URZ ;  /* 0x000000ff00047c82 */ /* 0x000fe20008000000 */
[----:B------:R-:W-:Y:S01]  /*3c90*/  UIADD3 UR6, UPT, UPT, UR62, 0x6400, URZ ;  /* 0x000064003e067890 */ /* 0x000fe2000fffe0ff */
[----:B------:R-:W-:Y:S01]  /*3ca0*/  IMAD.U32 R14, RZ, RZ, UR4 ;  /* 0x00000004ff0e7e24 */ /* 0x000fe2000f8e00ff */
[----:B------:R-:W-:Y:S02]  /*3cb0*/  USHF.R.S32.HI UR4, URZ, 0x1f, UR7 ;  /* 0x0000001fff047899 */ /* 0x000fe40008011407 */
[----:B------:R-:W-:-:S02]  /*3cc0*/  UIADD3 UR5, UPT, UPT, UR62, 0x26400, URZ ;  /* 0x000264003e057890 */ /* 0x000fc4000fffe0ff */
[----:B------:R-:W-:Y:S02]  /*3cd0*/  ULEA.HI UR4, UR4, UR7, URZ, 0x7 ;  /* 0x0000000704047291 */ /* 0x000fe4000f8f38ff */
[----:B------:R-:W-:Y:S02]  /*3ce0*/  USHF.R.U32.HI UR6, URZ, 0x4, UR6 ;  /* 0x00000004ff067899 */ /* 0x000fe40008011606 */
[----:B------:R-:W-:Y:S02]  /*3cf0*/  USHF.R.S32.HI UR8, URZ, 0x7, UR4 ;  /* 0x00000007ff087899 */ /* 0x000fe40008011404 */
[----:B------:R-:W-:Y:S01]  /*3d00*/  USHF.R.U32.HI UR5, URZ, 0x4, UR5 ;  /* 0x00000004ff057899 */ /* 0x000fe20008011605 */
[----:B------:R-:W-:Y:S01]  /*3d10*/  R2UR UR4, R3 ;  /* 0x00000000030472ca */ /* 0x000fe200000e0000 */
[----:B------:R-:W-:Y:S02]  /*3d20*/  UISETP.LT.AND UP0, UPT, UR8, 0x1, UPT ;  /* 0x000000010800788c */ /* 0x000fe4000bf01270 */
[----:B------:R-:W-:Y:S01]  /*3d30*/  ULOP3.LUT UR6, UR6, 0x3fff, URZ, 0xc0, !UPT ;  /* 0x00003fff06067892 */ /* 0x000fe2000f8ec0ff */
[----:B------:R-:W-:Y:S01]  /*3d40*/  IMAD.U32 R12, RZ, RZ, UR8 ;  /* 0x00000008ff0c7e24 */ /* 0x000fe2000f8e00ff */
[----:B------:R-:W-:-:S02]  /*3d50*/  ULOP3.LUT UR67, UR5, 0x3fff, URZ, 0xc0, !UPT ;  /* 0x00003fff05437892 */ /* 0x000fc4000f8ec0ff */
[----:B------:R-:W-:Y:S02]  /*3d60*/  ULOP3.LUT UR66, UR6, 0x10000, URZ, 0xfc, !UPT ;  /* 0x0001000006427892 */ /* 0x000fe4000f8efcff */
[----:B------:R-:W-:Y:S01]  /*3d70*/  ULOP3.LUT UR67, UR67, 0x10000, URZ, 0xfc, !UPT ;  /* 0x0001000043437892 */ /* 0x000fe2000f8efcff */
[----:B------:R-:W-:-:S03]  /*3d80*/  UMOV UR69, 0x8100910 ;  /* 0x0810091000457882 */ /* 0x000fc60000000000 */
[----:B------:R-:W-:Y:S01]  /*3d90*/  IMAD.U32 R13, RZ, RZ, UR4 ;  /* 0x00000004ff0d7e24 */ /* 0x000fe2000f8e00ff */
[----:B------:R-:W-:Y:S01]  /*3da0*/  NOP ;  /* 0x0000000000007918 */ /* 0x000fe20000000000 */
[----:B------:R-:W-:Y:S06]  /*3db0*/  BAR.ARV 0x6, 0xa0 ;  /* 0x0182800000007b1d */ /* 0x000fec0000002000 */
[----:B------:R-:W1:Y:S02]  /*3dc0*/  LDS R5, [UR62+0x130] ;  /* 0x0001303eff057984 */ /* 0x000e640008000800 */
[----:B-1----:R-:W-:-:S13]  /*3dd0*/  R2UR UR4, R5 ;  /* 0x00000000050472ca */ /* 0x002fda00000e0000 */
[----:B------:R-:W-:Y:S01]  /*3de0*/  IMAD.U32 R16, RZ, RZ, UR4 ;  /* 0x00000004ff107e24 */ /* 0x000fe2000f8e00ff */
[----:B------:R-:W-:-:S06]  /*3df0*/  USEL UR4, UR8, 0x1, !UP0 ;  /* 0x0000000108047887 */ /* 0x000fcc000c000000 */
[----:B------:R-:W-:-:S07]  /*3e00*/  IMAD.U32 R15, RZ, RZ, UR4 ;  /* 0x00000004ff0f7e24 */ /* 0x000fce000f8e00ff */
.L_x_78:
[C---:B-1----:R-:W-:Y:S02]  /*3e10*/  LEA R3, R10.reuse, UR62, 0x3 ;  /* 0x0000003e0a037c11 */ /* 0x042fe4000f8e18ff */
[----:B------:R-:W-:Y:S02]  /*3e20*/  SHF.L.U32 R4, R9, 0x1f, RZ ;  /* 0x0000001f09047819 */ /* 0x000fe400000006ff */
[----:B------:R-:W-:Y:S02]  /*3e30*/  LEA R5, R10, UR62, 0x4 ;  /* 0x0000003e0a057c11 */ /* 0x000fe4000f8e20ff */
[----:B------:R-:W1:Y:S02]  /*3e40*/  SYNCS.PHASECHK.TRANS64.TRYWAIT P0, [R3+URZ+0x80], R4 ;  /* 0x00008004030075a7 */ /* 0x000e6400080011ff */
[----:B-1----:R-:W-:Y:S05]  /*3e50*/  @!P0 BRA `(.L_x_71) ;  /* 0x0000005000008947 */ /* 0x002fea0003800000 */
.L_x_155:
[----:B-1----:R-:W1:Y:S01]  /*3e60*/  LDS.128 R4, [R5+0x110] ;  /* 0x0001100005047984 */ /* 0x002e620000000c00 */
[----:B------:R-:W-:Y:S02]  /*3e70*/  VIADD R3, R3, 0x90 ;  /* 0x0000009003037836 */ /* 0x000fe40000000000 */
[----:B------:R-:W-:Y:S01]  /*3e80*/  VIADD R10, R10, 0x1 ;  /* 0x000000010a0a7836 */ /* 0x000fe20000000000 */
[----:B------:R-:W-:Y:S01]  /*3e90*/  @!PT LDS RZ, [RZ] ;  /* 0x00000000fffff984 */ /* 0x000fe20000000800 */
[----:B------:R-:W-:Y:S01]  /*3ea0*/  @!PT LDS RZ, [RZ] ;  /* 0x00000000fffff984 */ /* 0x000fe20000000800 */
[----:B------:R-:W-:Y:S01]  /*3eb0*/  @!PT LDS RZ, [RZ] ;  /* 0x00000000fffff984 */ /* 0x000fe20000000800 */
[----:B------:R-:W-:Y:S01]  /*3ec0*/  @!PT LDS RZ, [RZ] ;  /* 0x00000000fffff984 */ /* 0x000fe20000000800 */
[----:B------:R2:W-:Y:S06]  /*3ed0*/  MEMBAR.ALL.CTA ;  /* 0x0000000000007992 */ /* 0x0005ec0000008000 */
[----:B--2---:R-:W2:Y:S01]  /*3ee0*/  FENCE.VIEW.ASYNC.S ;  /* 0x00000000000073c6 */ /* 0x004ea20000000000 */
[----:B------:R-:W-:-:S04]  /*3ef0*/  PRMT R3, RZ, 0x654, R3 ;  /* 0x00000654ff037816 */ /* 0x000fc80000000003 */
[----:B--2---:R2:W-:Y:S01]  /*3f00*/  SYNCS.ARRIVE.TRANS64.RED.A1T0 RZ, [R3+URZ], RZ ;  /* 0x000000ff03ff79a7 */ /* 0x0045e200081004ff */
[----:B-1----:R-:W-:Y:S01]  /*3f10*/  LOP3.LUT P1, RZ, R6, 0x1, RZ, 0xc0, !PT ;  /* 0x0000000106ff7812 */ /* 0x002fe2000782c0ff */
[----:B--2---:R-:W-:-:S12]  /*3f20*/  BRA.U UP3, `(.L_x_72) ;  /* 0x00000009032c7547 */ /* 0x004fd8000b800000 */
[----:B------:R-:W1:Y:S01]  /*3f30*/  LDCU UR4, c[0x0][0x38c] ;  /* 0x00007180ff0477ac */ /* 0x000e620008000800 */
[----:B------:R-:W-:Y:S02]  /*3f40*/  R2UR UR5, R14 ;  /* 0x000000000e0572ca */ /* 0x000fe400000e0000 */
[----:B------:R-:W-:Y:S02]  /*3f50*/  PLOP3.LUT P2, PT, PT, PT, PT, 0x80, 0x8 ;  /* 0x000000000008781c */ /* 0x000fe40003f4f070 */
[----:B------:R-:W-:Y:S02]  /*3f60*/  SHF.L.U32 R6, R11, 0x1f, RZ ;  /* 0x0000001f0b067819 */ /* 0x000fe400000006ff */
[----:B------:R-:W-:-:S07]  /*3f70*/  R2UR UR6, R16 ;  /* 0x00000000100672ca */ /* 0x000fce00000e0000 */
[----:B------:R-:W-:Y:S02]  /*3f80*/  ULEA UR7, UR5, UR62, 0x3 ;  /* 0x0000003e05077291 */ /* 0x000fe4000f8e18ff */
[----:B-1----:R-:W-:-:S04]  /*3f90*/  UISETP.GE.AND UP0, UPT, UR4, 0x1, UPT ;  /* 0x000000010400788c */ /* 0x002fc8000bf06270 */
[----:B------:R-:W-:Y:S01]  /*3fa0*/  IMAD.U32 R4, RZ, RZ, UR7 ;  /* 0x00000007ff047e24 */ /* 0x000fe2000f8e00ff */
[----:B------:R-:W-:Y:S01]  /*3fb0*/  ULEA UR8, UR5, UR6, 0x5 ;  /* 0x0000000605087291 */ /* 0x000fe2000f8e28ff */
[----:B------:R-:W-:-:S05]  /*3fc0*/  PLOP3.LUT P0, PT, PT, PT, UP0, 0x80, 0x8 ;  /* 0x000000000008781c */ /* 0x000fca0003f0f008 */
[----:B------:R-:W-:-:S08]  /*3fd0*/  @UP0 ULEA UR4, UR9, UR62, 0x3 ;  /* 0x0000003e09040291 */ /* 0x000fd0000f8e18ff */
[----:B------:R-:W-:-:S04]  /*3fe0*/  @P0 SHF.L.U32 R3, R8, 0x1f, RZ ;  /* 0x0000001f08030819 */ /* 0x000fc800000006ff */
[----:B------:R1:W2:Y:S01]  /*3ff0*/  @P0 SYNCS.PHASECHK.TRANS64.TRYWAIT P2, [UR4], R3 ;  /* 0x00000003ff0005a7 */ /* 0x0002a20008041104 */
[----:B------:R-:W3:Y:S02]  /*4000*/  SYNCS.PHASECHK.TRANS64.TRYWAIT P0, [UR7+0xc0], R6 ;  /* 0x0000c006ff0075a7 */ /* 0x000ee40008001107 */
[----:B-123--:R-:W-:Y:S05]  /*4010*/  @!P0 BRA `(.L_x_73) ;  /* 0x0000004c00a48947 */ /* 0x00efea0003800000 */
.L_x_157:
[----:B------:R-:W-:Y:S01]  /*4020*/  UMOV UR64, UR60 ;  /* 0x0000003c00407c82 */ /* 0x000fe20008000000 */
[----:B------:R-:W-:Y:S05]  /*4030*/  BRA.U !UP0, `(.L_x_74) ;  /* 0x0000000508d07547 */ /* 0x000fea000b800000 */
[----:B------:R-:W-:Y:S01]  /*4040*/  R2UR UR4, R15 ;  /* 0x000000000f0472ca */ /* 0x000fe200000e0000 */
[----:B------:R-:W-:Y:S01]  /*4050*/  UPLOP3.LUT UP2, UPT, UPT, UPT, UPT, 0x40, 0x4 ;  /* 0x000000000004789c */ /* 0x000fe20003f4e870 */
[----:B------:R-:W-:Y:S01]  /*4060*/  R2UR UR61, R12 ;  /* 0x000000000c3d72ca */ /* 0x000fe200000e0000 */
[----:B------:R-:W-:-:S10]  /*4070*/  UMOV UR7, UR9 ;  /* 0x0000000900077c82 */ /* 0x000fd40008000000 */
[----:B------:R-:W-:-:S12]  /*4080*/  UIADD3 UR64, UPT, UPT, UR4, UR60, URZ ;  /* 0x0000003c04407290 */ /* 0x000fd8000fffe0ff */
.L_x_77:
[----:B--2---:R-:W-:Y:S01]  /*4090*/  ULEA UR5, UR7, UR62, 0x3 ;  /* 0x0000003e07057291 */ /* 0x004fe2000f8e18ff */
[----:B------:R-:W-:Y:S11]  /*40a0*/  @P2 BRA `(.L_x_75) ;  /* 0x00000000000c2947 */ /* 0x000ff60003800000 */
[----:B-1----:R-:W-:Y:S04]  /*40b0*/  SHF.L.U32 R6, R8, 0x1f, RZ ;  /* 0x0000001f08067819 */ /* 0x002fe800000006ff */
[----:B------:R-:W1:Y:S02]  /*40c0*/  SYNCS.PHASECHK.TRANS64.TRYWAIT P0, [UR5], R6 ;  /* 0x00000006ff0075a7 */ /* 0x000e640008001105 */
[----:B-1----:R-:W-:Y:S05]  /*40d0*/  @!P0 BRA `(.L_x_76) ;  /* 0x0000004c00908947 */ /* 0x002fea0003800000 */
.L_x_75:
[----:B------:R-:W-:Y:S01]  /*40e0*/  UISETP.NE.AND UP0, UPT, UR61, 0x1, UPT ;  /* 0x000000013d00788c */ /* 0x000fe2000bf05270 */
[----:B------:R-:W-:Y:S01]  /*40f0*/  PLOP3.LUT P2, PT, PT, PT, PT, 0x80, 0x8 ;  /* 0x000000000008781c */ /* 0x000fe20003f4f070 */
[----:B------:R-:W-:Y:S01]  /*4100*/  UIADD3 UR9, UPT, UPT, UR7, 0x1, URZ ;  /* 0x0000000107097890 */ /* 0x000fe2000fffe0ff */
[----:B-1----:R-:W-:Y:S01]  /*4110*/  MOV.SPILL R6, UR65 ;  /* 0x0000004100067c02 */ /* 0x002fe20009000f00 */
[----:B------:R-:W-:Y:S01]  /*4120*/  UIADD3 UR63, UPT, UPT, UR5, 0x20, URZ ;  /* 0x00000020053f7890 */ /* 0x000fe2000fffe0ff */
[----:B------:R-:W-:Y:S01]  /*4130*/  MOV.SPILL R5, UR64 ;  /* 0x0000004000057c02 */ /* 0x000fe20009000f00 */
[----:B------:R-:W-:Y:S01]  /*4140*/  UISETP.NE.AND UP1, UPT, UR9, 0x4, UPT ;  /* 0x000000040900788c */ /* 0x000fe2000bf25270 */
[----:B------:R-:W-:Y:S01]  /*4150*/  PLOP3.LUT P0, PT, PT, PT, UP0, 0x80, 0x8 ;  /* 0x000000000008781c */ /* 0x000fe20003f0f008 */
[----:B------:R-:W-:Y:S02]  /*4160*/  ULEA UR6, UR7, UR67, 0xa ;  /* 0x0000004307067291 */ /* 0x000fe4000f8e50ff */
[----:B------:R-:W-:Y:S02]  /*4170*/  USEL UR5, URZ, 0x1, UP1 ;  /* 0x00000001ff057887 */ /* 0x000fe40008800000 */
[----:B------:R-:W-:Y:S02]  /*4180*/  USEL UR9, UR9, URZ, UP1 ;  /* 0x000000ff09097287 */ /* 0x000fe40008800000 */
[----:B------:R-:W-:Y:S02]  /*4190*/  ULEA UR4, UR7, UR66, 0xb ;  /* 0x0000004207047291 */ /* 0x000fe4000f8e58ff */
[----:B------:R-:W-:Y:S01]  /*41a0*/  @UP0 ULEA UR7, UR9, UR62, 0x3 ;  /* 0x0000003e09070291 */ /* 0x000fe2000f8e18ff */
[----:B------:R-:W-:Y:S01]  /*41b0*/  LOP3.LUT R8, R8, UR5, RZ, 0x3c, !PT ;  /* 0x0000000508087c12 */ /* 0x000fe2000f8e3cff */
[----:B------:R-:W-:Y:S02]  /*41c0*/  UIADD3 UR20, UPT, UPT, UR6, 0x2, URZ ;  /* 0x0000000206147890 */ /* 0x000fe4000fffe0ff */
[----:B------:R-:W-:Y:S01]  /*41d0*/  UIADD3 UR18, UPT, UPT, UR4, 0x2, URZ ;  /* 0x0000000204127890 */ /* 0x000fe2000fffe0ff */
[----:B------:R-:W-:Y:S01]  /*41e0*/  @P0 SHF.L.U32 R3, R8, 0x1f, RZ ;  /* 0x0000001f08030819 */ /* 0x000fe200000006ff */
[----:B------:R-:W-:Y:S02]  /*41f0*/  UIADD3 UR16, UPT, UPT, UR6, 0x4, URZ ;  /* 0x0000000406107890 */ /* 0x000fe4000fffe0ff */
[----:B------:R-:W-:Y:S01]  /*4200*/  UIADD3 UR10, UPT, UPT, UR4, 0x4, URZ ;  /* 0x00000004040a7890 */ /* 0x000fe2000fffe0ff */
[----:B------:R2:W3:Y:S01]  /*4210*/  @P0 SYNCS.PHASECHK.TRANS64.TRYWAIT P2, [UR7], R3 ;  /* 0x00000003ff0005a7 */ /* 0x0004e20008041107 */
[----:B------:R-:W-:Y:S02]  /*4220*/  UIADD3 UR14, UPT, UPT, UR6, 0x6, URZ ;  /* 0x00000006060e7890 */ /* 0x000fe4000fffe0ff */
        /* <DEDUP_REMOVED lines=21> */
[----:B------:R-:W-:Y:S01]  /*4380*/  UIADD3 UR61, UPT, UPT, UR61, -0x1, URZ ;  /* 0xffffffff3d3d7890 */ /* 0x000fe2000fffe0ff */
[----:B------:R-:W-:Y:S01]  /*4390*/  UMOV UR7, 0x40004040 ;  /* 0x4000404000077882 */ /* 0x000fe20000000000 */
[----:B------:R-:W-:Y:S01]  /*43a0*/  UMOV UR64, 0x0 ;  /* 0x0000000000407882 */ /* 0x000fe20000000000 */
[----:B------:R-:W-:Y:S01]  /*43b0*/  UMOV UR65, 0x8100910 ;  /* 0x0810091000417882 */ /* 0x000fe20000000000 */
[----:B------:R-:W-:Y:S01]  /*43c0*/  UMOV UR5, 0x40004040 ;  /* 0x4000404000057882 */ /* 0x000fe20000000000 */
[----:B------:R-:W-:Y:S01]  /*43d0*/  UMOV UR21, 0x40004040 ;  /* 0x4000404000157882 */ /* 0x000fe20000000000 */
[----:B------:R1:W-:Y:S01]  /*43e0*/  UTCHMMA.2CTA gdesc[UR4], gdesc[UR6], tmem[UR8], tmem[UR64], idesc[UR65], UP2 ;  /* 0x00ff4006040075ea */ /* 0x0003e20009200008 */
[----:B------:R-:W-:Y:S01]  /*43f0*/  UPLOP3.LUT UP2, UPT, UPT, UPT, UPT, 0x80, 0x8 ;  /* 0x000000000008789c */ /* 0x000fe20003f4f070 */
[----:B------:R-:W-:Y:S01]  /*4400*/  UMOV UR19, 0x40004040 ;  /* 0x4000404000137882 */ /* 0x000fe20000000000 */
[----:B------:R-:W-:Y:S01]  /*4410*/  UMOV UR17, 0x40004040 ;  /* 0x4000404000117882 */ /* 0x000fe20000000000 */
[----:B------:R4:W-:Y:S01]  /*4420*/  UTCHMMA.2CTA gdesc[UR18], gdesc[UR20], tmem[UR8], tmem[UR64], idesc[UR65], UPT ;  /* 0x00ff4014120075ea */ /* 0x0009e2000ba00008 */
        /* <DEDUP_REMOVED lines=19> */
[----:B-1----:R-:W-:Y:S01]  /*4560*/  UMOV UR7, 0x8100910 ;  /* 0x0810091000077882 */ /* 0x002fe20000000000 */
[----:B------:R-:W-:Y:S01]  /*4570*/  UMOV UR35, 0x40004040 ;  /* 0x4000404000237882 */ /* 0x000fe20000000000 */
[----:B------:R-:W-:Y:S01]  /*4580*/  UMOV UR33, 0x40004040 ;  /* 0x4000404000217882 */ /* 0x000fe20000000000 */
[----:B------:R-:W-:Y:S01]  /*4590*/  UMOV UR27, 0x40004040 ;  /* 0x40004040001b7882 */ /* 0x000fe20000000000 */
[----:B------:R-:W-:Y:S01]  /*45a0*/  UMOV UR25, 0x40004040 ;  /* 0x4000404000197882 */ /* 0x000fe20000000000 */
[----:B----4-:R-:W-:Y:S02]  /*45b0*/  UIADD3 UR20, UPT, UPT, UR4, 0x602, URZ ;  /* 0x0000060204147890 */ /* 0x010fe4000fffe0ff */
[----:B------:R-:W-:Y:S02]  /*45c0*/  UIADD3 UR18, UPT, UPT, UR6, 0x304, URZ ;  /* 0x0000030406127890 */ /* 0x000fe4000fffe0ff */
[----:B--2---:R-:W-:Y:S02]  /*45d0*/  UIADD3 UR16, UPT, UPT, UR4, 0x604, URZ ;  /* 0x0000060404107890 */ /* 0x004fe4000fffe0ff */
[----:B------:R-:W-:Y:S01]  /*45e0*/  UIADD3 UR10, UPT, UPT, UR6, 0x306, URZ ;  /* 0x00000306060a7890 */ /* 0x000fe2000fffe0ff */
[----:B------:R-:W-:Y:S01]  /*45f0*/  R2UR.FILL UR65, R6 ;  /* 0x00000000064172ca */ /* 0x000fe200004e0000 */
[----:B------:R-:W-:Y:S01]  /*4600*/  UMOV UR14, 0x0 ;  /* 0x00000000000e7882 */ /* 0x000fe20000000000 */
[----:B------:R-:W-:Y:S01]  /*4610*/  UMOV UR15, 0x8100910 ;  /* 0x08100910000f7882 */ /* 0x000fe20000000000 */
[----:B------:R-:W-:Y:S01]  /*4620*/  UMOV UR12, 0x0 ;  /* 0x00000000000c7882 */ /* 0x000fe20000000000 */
[----:B------:R-:W-:Y:S01]  /*4630*/  UTCHMMA.2CTA gdesc[UR28], gdesc[UR30], tmem[UR8], tmem[UR14], idesc[UR15], UPT ;  /* 0x00ff0e1e1c0075ea */ /* 0x000fe2000ba00008 */
[----:B------:R-:W-:Y:S01]  /*4640*/  UTCHMMA.2CTA gdesc[UR56], gdesc[UR58], tmem[UR8], tmem[UR14], idesc[UR15], UPT ;  /* 0x00ff0e3a380075ea */ /* 0x000fe2000ba00008 */
[----:B------:R-:W-:Y:S01]  /*4650*/  UMOV UR13, 0x8100910 ;  /* 0x08100910000d7882 */ /* 0x000fe20000000000 */
[----:B------:R-:W-:Y:S01]  /*4660*/  UTCHMMA.2CTA gdesc[UR52], gdesc[UR54], tmem[UR8], tmem[UR14], idesc[UR15], UPT ;  /* 0x00ff0e36340075ea */ /* 0x000fe2000ba00008 */
[----:B------:R-:W-:Y:S01]  /*4670*/  UIADD3 UR4, UPT, UPT, UR4, 0x606, URZ ;  /* 0x0000060604047890 */ /* 0x000fe2000fffe0ff */
[----:B------:R-:W-:Y:S01]  /*4680*/  UTCHMMA.2CTA gdesc[UR48], gdesc[UR50], tmem[UR8], tmem[UR12], idesc[UR13], UPT ;  /* 0x00ff0c32300075ea */ /* 0x000fe2000ba00008 */
[----:B------:R-:W-:Y:S01]  /*4690*/  UTCHMMA.2CTA gdesc[UR44], gdesc[UR46], tmem[UR8], tmem[UR12], idesc[UR13], UPT ;  /* 0x00ff0c2e2c0075ea */ /* 0x000fe2000ba00008 */
[----:B------:R-:W-:Y:S01]  /*46a0*/  UMOV UR6, 0x0 ;  /* 0x0000000000067882 */ /* 0x000fe20000000000 */
[----:B------:R-:W-:Y:S01]  /*46b0*/  UTCHMMA.2CTA gdesc[UR40], gdesc[UR42], tmem[UR8], tmem[UR12], idesc[UR13], UPT ;  /* 0x00ff0c2a280075ea */ /* 0x000fe2000ba00008 */
[----:B------:R1:W-:Y:S01]  /*46c0*/  UTCHMMA.2CTA gdesc[UR36], gdesc[UR38], tmem[UR8], tmem[UR6], idesc[UR7], UPT ;  /* 0x00ff0626240075ea */ /* 0x0003e2000ba00008 */
[----:B------:R2:W-:Y:S01]  /*46d0*/  UTCHMMA.2CTA gdesc[UR32], gdesc[UR34], tmem[UR8], tmem[UR76], idesc[UR77], UPT ;  /* 0x00ff4c22200075ea */ /* 0x0005e2000ba00008 */
[----:B------:R-:W-:Y:S01]  /*46e0*/  UMOV UR23, 0x40004040 ;  /* 0x4000404000177882 */ /* 0x000fe20000000000 */
[----:B------:R2:W-:Y:S01]  /*46f0*/  UTCHMMA.2CTA gdesc[UR24], gdesc[UR26], tmem[UR8], tmem[UR74], idesc[UR75], UPT ;  /* 0x00ff4a1a180075ea */ /* 0x0005e2000ba00008 */
[----:B------:R-:W-:Y:S01]  /*4700*/  R2UR.FILL UR64, R5 ;  /* 0x00000000054072ca */ /* 0x000fe200004e0000 */
[----:B------:R2:W-:Y:S01]  /*4710*/  UTCHMMA.2CTA gdesc[UR20], gdesc[UR22], tmem[UR8], tmem[UR72], idesc[UR73], UPT ;  /* 0x00ff4816140075ea */ /* 0x0005e2000ba00008 */
[----:B------:R2:W-:Y:S01]  /*4720*/  UTCHMMA.2CTA gdesc[UR16], gdesc[UR18], tmem[UR8], tmem[UR70], idesc[UR71], UPT ;  /* 0x00ff4612100075ea */ /* 0x0005e2000ba00008 */
[----:B------:R2:W-:Y:S01]  /*4730*/  UTCHMMA.2CTA gdesc[UR4], gdesc[UR10], tmem[UR8], tmem[UR68], idesc[UR69], UPT ;  /* 0x00ff440a040075ea */ /* 0x0005e2000ba00008 */
[----:B------:R2:W-:Y:S09]  /*4740*/  UTCBAR.2CTA.MULTICAST [UR63], URZ, UR65 ;  /* 0x000000ff3f0073e9 */ /* 0x0005f20008200841 */
[----:B------:R-:W-:Y:S01]  /*4750*/  UISETP.NE.AND UP0, UPT, UR60, UR64, UPT ;  /* 0x000000403c00728c */ /* 0x000fe2000bf05270 */
[----:B-1----:R-:W-:Y:S08]  /*4760*/  UMOV UR7, UR9 ;  /* 0x0000000900077c82 */ /* 0x002ff00008000000 */
[----:B---3--:R-:W-:Y:S05]  /*4770*/  BRA.U UP0, `(.L_x_77) ;  /* 0xfffffff900447547 */ /* 0x008fea000b83ffff */
.L_x_74:
[----:B--2---:R-:W-:Y:S01]  /*4780*/  R2UR UR4, R4 ;  /* 0x00000000040472ca */ /* 0x004fe200000e0000 */
[----:B------:R-:W-:Y:S01]  /*4790*/  UMOV UR60, UR64 ;  /* 0x00000040003c7c82 */ /* 0x000fe20008000000 */
[----:B------:R-:W-:-:S11]  /*47a0*/  R2UR UR5, R13 ;  /* 0x000000000d0572ca */ /* 0x000fd600000e0000 */
[----:B------:R-:W-:-:S09]  /*47b0*/  UIADD3 UR4, UPT, UPT, UR4, 0xa0, URZ ;  /* 0x000000a004047890 */ /* 0x000fd2000fffe0ff */
[----:B------:R2:W-:Y:S01]  /*47c0*/  UTCBAR.2CTA.MULTICAST [UR4], URZ, UR5 ;  /* 0x000000ff040073e9 */ /* 0x0005e20008200805 */
[----:B------:R-:W-:Y:S02]  /*47d0*/  NOP ;  /* 0x0000000000007918 */ /* 0x000fe40000000000 */
.L_x_72:
[----:B--2---:R-:W-:Y:S02]  /*47e0*/  R2UR UR4, R14 ;  /* 0x000000000e0472ca */ /* 0x004fe400000e0000 */
[----:B------:R-:W-:-:S04]  /*47f0*/  ISETP.NE.AND P0, PT, R10, 0x2, PT ;  /* 0x000000020a00780c */ /* 0x000fc80003f05270 */
[----:B------:R-:W-:Y:S02]  /*4800*/  SEL R4, RZ, 0x1, P0 ;  /* 0x00000001ff047807 */ /* 0x000fe40000000000 */
[----:B------:R-:W-:Y:S02]  /*4810*/  SEL R10, R10, RZ, P0 ;  /* 0x000000ff0a0a7207 */ /* 0x000fe40000000000 */
[----:B------:R-:W-:-:S03]  /*4820*/  LOP3.LUT R9, R9, R4, RZ, 0x3c, !PT ;  /* 0x0000000409097212 */ /* 0x000fc600078e3cff */
[----:B------:R-:W-:-:S04]  /*4830*/  UIADD3 UR4, UPT, UPT, UR4, 0x1, URZ ;  /* 0x0000000104047890 */ /* 0x000fc8000fffe0ff */
[----:B------:R-:W-:-:S04]  /*4840*/  UISETP.NE.AND UP0, UPT, UR4, 0x4, UPT ;  /* 0x000000040400788c */ /* 0x000fc8000bf05270 */
[----:B------:R-:W-:Y:S02]  /*4850*/  USEL UR5, URZ, 0x1, UP0 ;  /* 0x00000001ff057887 */ /* 0x000fe40008000000 */
[----:B------:R-:W-:-:S04]  /*4860*/  USEL UR4, UR4, URZ, UP0 ;  /* 0x000000ff04047287 */ /* 0x000fc80008000000 */
[----:B------:R-:W-:Y:S02]  /*4870*/  LOP3.LUT R11, R11, UR5, RZ, 0x3c, !PT ;  /* 0x000000050b0b7c12 */ /* 0x000fe4000f8e3cff */
[----:B------:R-:W-:Y:S01]  /*4880*/  IMAD.U32 R14, RZ, RZ, UR4 ;  /* 0x00000004ff0e7e24 */ /* 0x000fe2000f8e00ff */
[----:B------:R-:W-:Y:S06]  /*4890*/  @P1 BRA `(.L_x_78) ;  /* 0xfffffff4005c1947 */ /* 0x000fec000383ffff */
[----:B------:R-:W2:Y:S01]  /*48a0*/  S2UR UR8, SR_CgaCtaId ;  /* 0x00000000000879c3 */ /* 0x000ea20000008800 */
[----:B------:R-:W-:Y:S02]  /*48b0*/  ELECT P0, URZ, PT ;  /* 0x0000000000ff782f */ /* 0x000fe40003800000 */
[----:B------:R-:W-:Y:S01]  /*48c0*/  R2UR UR5, R2 ;  /* 0x00000000020572ca */ /* 0x000fe200000e0000 */
[----:B------:R-:W-:Y:S01]  /*48d0*/  UMOV UR4, 0x40 ;  /* 0x0000004000047882 */ /* 0x000fe20000000000 */
[----:B------:R-:W-:-:S03]  /*48e0*/  IMAD.MOV.U32 R2, RZ, RZ, 0x1 ;  /* 0x00000001ff027424 */ /* 0x000fc600078e00ff */
[----:B------:R-:W-:Y:S08]  /*48f0*/  UVIRTCOUNT.DEALLOC.SMPOOL 0x80 ;  /* 0x000000800000784c */ /* 0x000ff00000000000 */
[----:B------:R-:W-:Y:S02]  /*4900*/  UISETP.NE.AND UP1, UPT, UR5, URZ, UPT ;  /* 0x000000ff0500728c */ /* 0x000fe4000bf25270 */
[----:B--2---:R-:W-:-:S09]  /*4910*/  ULEA UR8, UR8, UR4, 0x18 ;  /* 0x0000000408087291 */ /* 0x004fd2000f8ec0ff */
[----:B------:R2:W-:Y:S01]  /*4920*/  @P0 STS.U8 [UR8+0x1c], R2 ;  /* 0x00001c02ff000988 */ /* 0x0005e20008000008 */
[----:B------:R-:W-:Y:S05]  /*4930*/  BRA.U UP1, `(.L_x_79) ;  /* 0x0000000101a87547 */ /* 0x000fea000b800000 */
[----:B------:R-:W-:Y:S01]  /*4940*/  R2UR UR4, R14 ;  /* 0x000000000e0472ca */ /* 0x000fe200000e0000 */
[----:B------:R-:W-:Y:S01]  /*4950*/  UIADD3 UR7, UPT, UPT, UR62, 0xc0, URZ ;  /* 0x000000c03e077890 */ /* 0x000fe2000fffe0ff */
[----:B-1----:R-:W-:-:S11]  /*4960*/  SHF.L.U32 R3, R11, 0x1f, RZ ;  /* 0x0000001f0b037819 */ /* 0x002fd600000006ff */
[----:B------:R-:W-:-:S09]  /*4970*/  ULEA UR4, UR4, UR7, 0x3 ;  /* 0x0000000704047291 */ /* 0x000fd2000f8e18ff */
[----:B------:R-:W1:Y:S02]  /*4980*/  SYNCS.PHASECHK.TRANS64.TRYWAIT P0, [UR4], R3 ;  /* 0x00000003ff0075a7 */ /* 0x000e640008001104 */
[----:B-1----:R-:W-:Y:S05]  /*4990*/  @!P0 BRA `(.L_x_80) ;  /* 0x0000004400788947 */ /* 0x002fea0003800000 */
.L_x_160:
[----:B------:R-:W-:-:S13]  /*49a0*/  R2UR UR4, R14 ;  /* 0x000000000e0472ca */ /* 0x000fda00000e0000 */
[----:B------:R-:W-:-:S04]  /*49b0*/  UIADD3 UR4, UPT, UPT, UR4, 0x1, URZ ;  /* 0x0000000104047890 */ /* 0x000fc8000fffe0ff */
[----:B------:R-:W-:-:S04]  /*49c0*/  UISETP.NE.AND UP0, UPT, UR4, 0x4, UPT ;  /* 0x000000040400788c */ /* 0x000fc8000bf05270 */
[----:B------:R-:W-:Y:S02]  /*49d0*/  USEL UR6, URZ, 0x1, UP0 ;  /* 0x00000001ff067887 */ /* 0x000fe40008000000 */
[----:B------:R-:W-:-:S04]  /*49e0*/  USEL UR4, UR4, URZ, UP0 ;  /* 0x000000ff04047287 */ /* 0x000fc80008000000 */
[----:B------:R-:W-:Y:S01]  /*49f0*/  ULEA UR5, UR4, UR7, 0x3 ;  /* 0x0000000704057291 */ /* 0x000fe2000f8e18ff */
[----:B-1----:R-:W-:-:S04]  /*4a00*/  LOP3.LUT R3, R11, UR6, RZ, 0x3c, !PT ;  /* 0x000000060b037c12 */ /* 0x002fc8000f8e3cff */
[----:B------:R-:W-:-:S04]  /*4a10*/  SHF.L.U32 R5, R3, 0x1f, RZ ;  /* 0x0000001f03057819 */ /* 0x000fc800000006ff */
[----:B------:R-:W1:Y:S02]  /*4a20*/  SYNCS.PHASECHK.TRANS64.TRYWAIT P0, [UR5], R5 ;  /* 0x00000005ff0075a7 */ /* 0x000e640008001105 */
[----:B-1----:R-:W-:Y:S05]  /*4a30*/  @!P0 BRA `(.L_x_81) ;  /* 0x0000004400688947 */ /* 0x002fea0003800000 */
.L_x_162:
        /* <DEDUP_REMOVED lines=9> */
.L_x_164:
[----:B------:R-:W-:-:S04]  /*4ad0*/  UIADD3 UR4, UPT, UPT, UR4, 0x1, URZ ;  /* 0x0000000104047890 */ /* 0x000fc8000fffe0ff */
[----:B------:R-:W-:-:S04]  /*4ae0*/  UISETP.NE.AND UP0, UPT, UR4, 0x4, UPT ;  /* 0x000000040400788c */ /* 0x000fc8000bf05270 */
[----:B------:R-:W-:Y:S02]  /*4af0*/  USEL UR5, URZ, 0x1, UP0 ;  /* 0x00000001ff057887 */ /* 0x000fe40008000000 */
[----:B------:R-:W-:-:S04]  /*4b00*/  USEL UR4, UR4, URZ, UP0 ;  /* 0x000000ff04047287 */ /* 0x000fc80008000000 */
[----:B------:R-:W-:Y:S01]  /*4b10*/  ULEA UR4, UR4, UR7, 0x3 ;  /* 0x0000000704047291 */ /* 0x000fe2000f8e18ff */
[----:B------:R-:W-:-:S04]  /*4b20*/  LOP3.LUT R3, R3, UR5, RZ, 0x3c, !PT ;  /* 0x0000000503037c12 */ /* 0x000fc8000f8e3cff */
[----:B------:R-:W-:Y:S01]  /*4b30*/  SHF.L.U32 R3, R3, 0x1f, RZ ;  /* 0x0000001f03037819 */ /* 0x000fe200000006ff */
[----:B-12---:R-:W-:-:S04]  /*4b40*/  IMAD.U32 R2, RZ, RZ, UR4 ;  /* 0x00000004ff027e24 */ /* 0x006fc8000f8e00ff */
[----:B------:R1:W2:Y:S03]  /*4b50*/  SYNCS.PHASECHK.TRANS64.TRYWAIT P0, [R2+URZ], R3 ;  /* 0x00000003020075a7 */ /* 0x0002a600080011ff */
[----:B--2---:R-:W-:Y:S05]  /*4b60*/  @!P0 NANOSLEEP.SYNCS 0x989680 ;  /* 0x009896800000895d */ /* 0x004fea0003900000 */
[----:B------:R-:W2:Y:S02]  /*4b70*/  @!P0 SYNCS.PHASECHK.TRANS64 P0, [R2+URZ], R3 ;  /* 0x00000003020085a7 */ /* 0x000ea400080010ff */
[----:B--2---:R-:W-:Y:S05]  /*4b80*/  @P0 BRA `(.L_x_83) ;  /* 0x0000000000240947 */ /* 0x004fea0003800000 */
.L_x_84:
[----:B--2---:R2:W3:Y:S02]  /*4b90*/  SYNCS.PHASECHK.TRANS64.TRYWAIT P0, [R2+URZ], R3 ;  /* 0x00000003020075a7 */ /* 0x0044e400080011ff */
[----:B---3--:R-:W-:Y:S05]  /*4ba0*/  @!P0 NANOSLEEP.SYNCS 0x989680 ;  /* 0x009896800000895d */ /* 0x008fea0003900000 */
[----:B------:R-:W3:Y:S02]  /*4bb0*/  @!P0 SYNCS.PHASECHK.TRANS64 P0, [R2+URZ], R3 ;  /* 0x00000003020085a7 */ /* 0x000ee400080010ff */
[----:B---3--:R-:W-:Y:S05]  /*4bc0*/  @!P0 BRA `(.L_x_84) ;  /* 0xfffffffc00f08947 */ /* 0x008fea000383ffff */
[----:B------:R-:W-:Y:S05]  /*4bd0*/  BRA `(.L_x_83) ;  /* 0x0000000000107947 */ /* 0x000fea0003800000 */
.L_x_79:
[----:B------:R-:W-:Y:S01]  /*4be0*/  R2UR UR5, R0 ;  /* 0x00000000000572ca */ /* 0x000fe200000e0000 */
[----:B------:R-:W-:-:S12]  /*4bf0*/  UIADD3 UR4, UPT, UPT, UR62, 0x100, URZ ;  /* 0x000001003e047890 */ /* 0x000fd8000fffe0ff */
[----:B------:R-:W-:-:S09]  /*4c00*/  UPRMT UR4, UR5, 0x654, UR4 ;  /* 0x0000065405047896 */ /* 0x000fd20008000004 */
[----:B------:R-:W-:Y:S03]  /*4c10*/  SYNCS.ARRIVE.TRANS64.RED.A1T0 RZ, [UR4], RZ ;  /* 0x000000ffffff79a7 */ /* 0x000fe60008100404 */
.L_x_83:
[----:B-12---:R-:W-:Y:S01]  /*4c20*/  SHF.L.U32 R3, RZ, 0x1f, RZ ;  /* 0x0000001fff037819 */ /* 0x006fe200000006ff */
[----:B------:R-:W-:Y:S01]  /*4c30*/  UIADD3 UR4, UPT, UPT, UR62, 0x100, URZ ;  /* 0x000001003e047890 */ /* 0x000fe2000fffe0ff */
[----:B------:R-:W-:Y:S02]  /*4c40*/  PLOP3.LUT P0, PT, PT, PT, UP1, 0x80, 0x8 ;  /* 0x000000000008781c */ /* 0x000fe40003f0f018 */
[----:B------:R-:W1:Y:S02]  /*4c50*/  SYNCS.PHASECHK.TRANS64.TRYWAIT P1, [UR62+0x100], R3 ;  /* 0x00010003ff0075a7 */ /* 0x000e64000802113e */
[----:B-1----:R-:W-:Y:S09]  /*4c60*/  @!P1 BRA `(.L_x_85) ;  /* 0x00000044000c9947 */ /* 0x002ff20003800000 */
.L_x_166:
[----:B------:R-:W-:Y:S02]  /*4c70*/  R2UR UR6, R0 ;  /* 0x00000000000672ca */ /* 0x000fe400000e0000 */
[----:B------:R-:W-:-:S11]  /*4c80*/  R2UR UR5, R16 ;  /* 0x00000000100572ca */ /* 0x000fd600000e0000 */
[----:B------:R-:W-:-:S03]  /*4c90*/  @!UP1 UPRMT UR4, UR6, 0x654, UR4 ;  /* 0x0000065406049896 */ /* 0x000fc60008000004 */
[----:B------:R-:W-:-:S06]  /*4ca0*/  UMOV UR6, 0x1 ;  /* 0x0000000100067882 */ /* 0x000fcc0000000000 */
[----:B------:R-:W-:Y:S01]  /*4cb0*/  @!P0 SYNCS.ARRIVE.TRANS64.RED.A1T0 RZ, [UR4], RZ ;  /* 0x000000ffffff89a7 */ /* 0x000fe20008100404 */
[----:B------:R-:W-:Y:S01]  /*4cc0*/  NOP ;  /* 0x0000000000007918 */ /* 0x000fe20000000000 */
[----:B------:R-:W2:Y:S01]  /*4cd0*/  LDS R0, [UR8+0x14] ;  /* 0x00001408ff007984 */ /* 0x000ea20008000800 */
[----:B------:R-:W-:-:S03]  /*4ce0*/  ULOP3.LUT UR4, UR5, 0xffff, URZ, 0xc0, !UPT ;  /* 0x0000ffff05047892 */ /* 0x000fc6000f8ec0ff */
[----:B------:R-:W-:Y:S01]  /*4cf0*/  UMOV UR5, 0xffff ;  /* 0x0000ffff00057882 */ /* 0x000fe20000000000 */
[----:B------:R-:W-:-:S04]  /*4d00*/  USHF.R.U32.HI UR4, URZ, 0x5, UR4 ;  /* 0x00000005ff047899 */ /* 0x000fc80008011604 */
[----:B------:R-:W-:Y:S02]  /*4d10*/  USHF.L.U32 UR5, UR5, UR4, URZ ;  /* 0x0000000405057299 */ /* 0x000fe400080006ff */
[----:B------:R-:W-:-:S04]  /*4d20*/  USHF.L.U32 UR4, UR6, UR4, URZ ;  /* 0x0000000406047299 */ /* 0x000fc800080006ff */
[----:B--2---:R-:W-:-:S04]  /*4d30*/  LOP3.LUT R0, R0, UR5, RZ, 0xc0, !PT ;  /* 0x0000000500007c12 */ /* 0x004fc8000f8ec0ff */
[----:B------:R-:W-:-:S13]  /*4d40*/  ISETP.NE.AND P0, PT, R0, UR5, PT ;  /* 0x0000000500007c0c */ /* 0x000fda000bf05270 */
[----:B------:R-:W-:Y:S05]  /*4d50*/  @P0 BRA `(.L_x_86) ;  /* 0x0000000000580947 */ /* 0x000fea0003800000 */
[----:B------:R-:W2:Y:S02]  /*4d60*/  LDS R0, [UR8+0x18] ;  /* 0x00001808ff007984 */ /* 0x000ea40008000800 */
[----:B--2---:R-:W-:-:S04]  /*4d70*/  LOP3.LUT R0, R0, UR4, RZ, 0xc0, !PT ;  /* 0x0000000400007c12 */ /* 0x004fc8000f8ec0ff */
[----:B------:R-:W-:-:S13]  /*4d80*/  ISETP.NE.AND P0, PT, R0, UR4, PT ;  /* 0x0000000400007c0c */ /* 0x000fda000bf05270 */
[----:B------:R-:W-:Y:S05]  /*4d90*/  @P0 BRA `(.L_x_87) ;  /* 0x00000000003c0947 */ /* 0x000fea0003800000 */
[----:B-1----:R-:W1:Y:S01]  /*4da0*/  S2R R2, SR_LANEID ;  /* 0x0000000000027919 */ /* 0x002e620000000000 */
[----:B------:R-:W-:Y:S01]  /*4db0*/  ULOP3.LUT UR5, URZ, UR5, URZ, 0x33, !UPT ;  /* 0x00000005ff057292 */ /* 0x000fe2000f8e33ff */
[----:B------:R-:W-:Y:S01]  /*4dc0*/  LOP3.LUT R4, RZ, UR4, RZ, 0x33, !PT ;  /* 0x00000004ff047c12 */ /* 0x000fe2000f8e33ff */
[----:B------:R-:W-:Y:S02]  /*4dd0*/  VOTEU.ANY UR4, UPT, PT ;  /* 0x0000000000047886 */ /* 0x000fe400038e0100 */
[----:B------:R-:W-:Y:S01]  /*4de0*/  UFLO.U32 UR4, UR4 ;  /* 0x00000004000472bd */ /* 0x000fe200080e0000 */
[----:B------:R-:W2:Y:S01]  /*4df0*/  REDUX UR6, R4 ;  /* 0x00000000040673c4 */ /* 0x000ea20000000000 */
[----:B------:R-:W-:-:S06]  /*4e00*/  IMAD.U32 R0, RZ, RZ, UR5 ;  /* 0x00000005ff007e24 */ /* 0x000fcc000f8e00ff */
[----:B------:R3:W-:Y:S01]  /*4e10*/  UTCATOMSWS.AND URZ, UR5 ;  /* 0x0000000500ff79e3 */ /* 0x0007e20008000000 */
[----:B------:R-:W4:Y:S01]  /*4e20*/  REDUX UR7, R0 ;  /* 0x00000000000773c4 */ /* 0x000f220000000000 */
[----:B-1----:R-:W-:Y:S01]  /*4e30*/  ISETP.EQ.U32.AND P0, PT, R2, UR4, PT ;  /* 0x0000000402007c0c */ /* 0x002fe2000bf02070 */
[----:B--2---:R-:W-:Y:S01]  /*4e40*/  IMAD.U32 R2, RZ, RZ, UR6 ;  /* 0x00000006ff027e24 */ /* 0x004fe2000f8e00ff */
[----:B----4-:R-:W-:-:S11]  /*4e50*/  MOV R3, UR7 ;  /* 0x0000000700037c02 */ /* 0x010fd60008000f00 */
[----:B------:R3:W-:Y:S04]  /*4e60*/  @P0 ATOMS.AND RZ, [UR8+0x14], R3 ;  /* 0x00001403ffff098c */ /* 0x0007e8000a800008 */
[----:B------:R3:W-:Y:S01]  /*4e70*/  @P0 ATOMS.AND RZ, [UR8+0x18], R2 ;  /* 0x00001802ffff098c */ /* 0x0007e2000a800008 */
[----:B------:R-:W-:Y:S05]  /*4e80*/  BRA `(.L_x_88) ;  /* 0x0000000000147947 */ /* 0x000fea0003800000 */
.L_x_87:
[----:B-1----:R-:W-:Y:S02]  /*4e90*/  MOV R2, 0x4eb0 ;  /* 0x00004eb000027802 */ /* 0x002fe40000000f00 */
[----:B-----5:R-:W-:Y:S05]  /*4ea0*/  CALL.REL.NOINC `($__internal_0_$__cuda_sm10x_tcgen05_guardrail_trap_col_being_dealloced_not_returned_by_alloc) ;  /* 0x0000004400707944 */ /* 0x020fea0003c00000 */
[----:B------:R-:W-:Y:S05]  /*4eb0*/  BRA `(.L_x_88) ;  /* 0x0000000000087947 */ /* 0x000fea0003800000 */
.L_x_86:
[----:B-1----:R-:W-:Y:S02]  /*4ec0*/  MOV R2, 0x4ee0 ;  /* 0x00004ee000027802 */ /* 0x002fe40000000f00 */
[----:B-----5:R-:W-:Y:S05]  /*4ed0*/  CALL.REL.NOINC `($__internal_2_$__cuda_sm10x_tcgen05_guardrail_trap_unallocated_columns_being_dealloced) ;  /* 0x00000044007c7944 */ /* 0x020fea0003c00000 */
.L_x_88:
[----:B------:R-:W-:Y:S01]  /*4ee0*/  NOP ;  /* 0x0000000000007918 */ /* 0x000fe20000000000 */
[----:B---3--:R-:W-:Y:S05]  /*4ef0*/  EXIT ;  /* 0x000000000000794d */ /* 0x008fea0003800000 */
.L_x_59:
[----:B------:R-:W-:-:S09]  /*4f00*/  UISETP.NE.OR UP0, UPT, UR18, 0x3, !UP3 ;  /* 0x000000031200788c */ /* 0x000fd2000df05670 */
[----:B------:R-:W-:Y:S05]  /*4f10*/  BRA.U UP0, `(.L_x_89) ;  /* 0x00000011002c7547 */ /* 0x000fea000b800000 */
[----:B------:R-:W1:Y:S01]  /*4f20*/  LDCU UR36, c[0x0][0x370] ;  /* 0x00006e00ff2477ac */ /* 0x000e620008000800 */
[----:B------:R-:W2:Y:S01]  /*4f30*/  LDC.64 R16, c[0x0][0x348] ;  /* 0x0000d200ff107b82 */ /* 0x000ea20000000a00 */
[----:B------:R-:W-:Y:S02]  /*4f40*/  HFMA2 R13, -RZ, RZ, 0, 0 ;  /* 0x00000000ff0d7431 */ /* 0x000fe400000001ff */
[----:B------:R-:W-:Y:S01]  /*4f50*/  IMAD.MOV.U32 R15, RZ, RZ, 0x1 ;  /* 0x00000001ff0f7424 */ /* 0x000fe200078e00ff */
[----:B------:R-:W1:Y:S01]  /*4f60*/  LDCU.128 UR32, c[0x0][0xb10] ;  /* 0x00016200ff2077ac */ /* 0x000e620008000c00 */
[----:B------:R-:W-:Y:S01]  /*4f70*/  IMAD.MOV.U32 R14, RZ, RZ, RZ ;  /* 0x000000ffff0e7224 */ /* 0x000fe200078e00ff */
[----:B------:R-:W-:Y:S01]  /*4f80*/  MOV R7, 0x2000 ;  /* 0x0000200000077802 */ /* 0x000fe20000000f00 */
[----:B------:R-:W3:Y:S01]  /*4f90*/  LDCU UR31, c[0x0][0x374] ;  /* 0x00006e80ff1f77ac */ /* 0x000ee20008000800 */
[----:B------:R-:W4:Y:S01]  /*4fa0*/  LDC.64 R2, c[0x0][0x888] ;  /* 0x00022200ff027b82 */ /* 0x000f220000000a00 */
[----:B------:R-:W3:Y:S01]  /*4fb0*/  LDCU UR15, c[0x0][0xb0c] ;  /* 0x00016180ff0f77ac */ /* 0x000ee20008000800 */
[----:B------:R-:W3:Y:S06]  /*4fc0*/  LDCU UR41, c[0x0][0xb20] ;  /* 0x00016400ff2977ac */ /* 0x000eec0008000800 */
[----:B------:R-:W2:Y:S01]  /*4fd0*/  LDC.64 R4, c[0x0][0x890] ;  /* 0x00022400ff047b82 */ /* 0x000ea20000000a00 */
[----:B------:R-:W3:Y:S01]  /*4fe0*/  LDCU UR4, c[0x0][0xb30] ;  /* 0x00016600ff0477ac */ /* 0x000ee20008000800 */
[----:B-1----:R-:W-:-:S02]  /*4ff0*/  UIMAD.WIDE.U32 UR6, UR36, UR32, URZ ;  /* 0x00000020240672a5 */ /* 0x002fc4000f8e00ff */
[----:B---3--:R-:W-:Y:S01]  /*5000*/  UIMAD.WIDE.U32 UR8, UR31, UR35, URZ ;  /* 0x000000231f0872a5 */ /* 0x008fe2000f8e00ff */
[----:B------:R-:W-:Y:S01]  /*5010*/  UMOV UR29, 0x400 ;  /* 0x00000400001d7882 */ /* 0x000fe20000000000 */
[----:B------:R-:W-:-:S03]  /*5020*/  UPLOP3.LUT UP3, UPT, UPT, UPT, UPT, 0x40, 0x4 ;  /* 0x000000000004789c */ /* 0x000fc60003f6e870 */
[----:B------:R-:W-:Y:S01]  /*5030*/  UMOV UR6, UR7 ;  /* 0x0000000700067c82 */ /* 0x000fe20008000000 */
[----:B------:R-:W-:Y:S01]  /*5040*/  UISETP.GE.AND UP0, UPT, UR39, 0x1, UPT ;  /* 0x000000012700788c */ /* 0x000fe2000bf06270 */
[----:B------:R-:W-:Y:S01]  /*5050*/  UMOV UR37, UR9 ;  /* 0x0000000900257c82 */ /* 0x000fe20008000000 */
[----:B------:R-:W-:Y:S01]  /*5060*/  UISETP.NE.AND UP4, UPT, UR39, 0x1, UPT ;  /* 0x000000012700788c */ /* 0x000fe2000bf85270 */
[----:B------:R-:W1:Y:S01]  /*5070*/  LDCU.64 UR22, c[0x0][0xb28] ;  /* 0x00016500ff1677ac */ /* 0x000e620008000a00 */
[----:B------:R-:W-:Y:S02]  /*5080*/  ULEA UR29, UR61, UR29, 0x18 ;  /* 0x0000001d3d1d7291 */ /* 0x000fe4000f8ec0ff */
[----:B------:R-:W-:Y:S02]  /*5090*/  UISETP.NE.AND UP6, UPT, UR15, 0x1, UPT ;  /* 0x000000010f00788c */ /* 0x000fe4000bfc5270 */
[----:B------:R-:W-:Y:S02]  /*50a0*/  UISETP.NE.AND UP5, UPT, UR34, 0x1, UPT ;  /* 0x000000012200788c */ /* 0x000fe4000bfa5270 */
[----:B------:R-:W-:-:S02]  /*50b0*/  USHF.R.U32.HI UR38, URZ, UR33, UR6 ;  /* 0x00000021ff267299 */ /* 0x000fc40008011606 */
[----:B------:R-:W-:Y:S02]  /*50c0*/  USHF.R.U32.HI UR37, URZ, UR41, UR37 ;  /* 0x00000029ff257299 */ /* 0x000fe40008011625 */
[----:B------:R-:W-:Y:S01]  /*50d0*/  UISETP.NE.AND UP2, UPT, UR4, 0x1, UPT ;  /* 0x000000010400788c */ /* 0x000fe2000bf45270 */
[----:B------:R-:W-:-:S10]  /*50e0*/  UMOV UR12, URZ ;  /* 0x000000ff000c7c82 */ /* 0x000fd40008000000 */
.L_x_98:
[C---:B------:R-:W-:Y:S02]  /*50f0*/  LEA R12, R14.reuse, UR29, 0x3 ;  /* 0x0000001d0e0c7c11 */ /* 0x040fe4000f8e18ff */
[----:B------:R-:W-:Y:S02]  /*5100*/  SHF.L.U32 R9, R13, 0x1f, RZ ;  /* 0x0000001f0d097819 */ /* 0x000fe400000006ff */
[----:B------:R-:W-:Y:S02]  /*5110*/  LEA R10, R14, UR29, 0x4 ;  /* 0x0000001d0e0a7c11 */ /* 0x000fe4000f8e20ff */
[----:B---3--:R-:W3:Y:S02]  /*5120*/  SYNCS.PHASECHK.TRANS64.TRYWAIT P0, [R12+URZ+0x80], R9 ;  /* 0x000080090c0075a7 */ /* 0x008ee400080011ff */
[----:B---3--:R-:W-:Y:S05]  /*5130*/  @!P0 BRA `(.L_x_90) ;  /* 0x0000003c00f08947 */ /* 0x008fea0003800000 */
.L_x_167:
[----:B---3--:R-:W3:Y:S01]  /*5140*/  LDS.128 R8, [R10+0x110] ;  /* 0x000110000a087984 */ /* 0x008ee20000000c00 */
[----:B------:R-:W-:Y:S01]  /*5150*/  UISETP.GE.AND UP0, UPT, UR39, 0x1, UPT ;  /* 0x000000012700788c */ /* 0x000fe2000bf06270 */
[----:B------:R-:W-:Y:S01]  /*5160*/  @!PT LDS RZ, [RZ] ;  /* 0x00000000fffff984 */ /* 0x000fe20000000800 */
[----:B------:R-:W-:Y:S01]  /*5170*/  @!PT LDS RZ, [RZ] ;  /* 0x00000000fffff984 */ /* 0x000fe20000000800 */
[----:B------:R-:W-:Y:S01]  /*5180*/  @!PT LDS RZ, [RZ] ;  /* 0x00000000fffff984 */ /* 0x000fe20000000800 */
[----:B------:R-:W-:Y:S01]  /*5190*/  @!PT LDS RZ, [RZ] ;  /* 0x00000000fffff984 */ /* 0x000fe20000000800 */
[----:B------:R1:W-:Y:S06]  /*51a0*/  MEMBAR.ALL.CTA ;  /* 0x0000000000007992 */ /* 0x0003ec0000008000 */
[----:B-1----:R-:W1:Y:S01]  /*51b0*/  FENCE.VIEW.ASYNC.S ;  /* 0x00000000000073c6 */ /* 0x002e620000000000 */
[----:B---3--:R-:W-:Y:S11]  /*51c0*/  LOP3.LUT P0, RZ, R10, 0x1, RZ, 0xc0, !PT ;  /* 0x000000010aff7812 */ /* 0x008ff6000780c0ff */
[----:B------:R-:W-:Y:S02]  /*51d0*/  @!UPT UIADD3 URZ, UPT, UPT, URZ, URZ, URZ ;  /* 0x000000fffffff290 */ /* 0x000fe4000fffe0ff */
[----:B-1----:R-:W-:Y:S01]  /*51e0*/  VOTEU.ANY UP1, P0 ;  /* 0x0000000000ff7886 */ /* 0x002fe20000020100 */
[----:B------:R-:W-:Y:S11]  /*51f0*/  PLOP3.LUT P0, PT, PT, PT, UP1, 0x80, 0x8 ;  /* 0x000000000008781c */ /* 0x000ff60003f0f018 */
[----:B------:R-:W-:Y:S02]  /*5200*/  @!UPT UIADD3 URZ, UPT, UPT, URZ, URZ, URZ ;  /* 0x000000fffffff290 */ /* 0x000fe4000fffe0ff */
[----:B------:R-:W-:Y:S02]  /*5210*/  @P0 SHF.R.U32.HI R0, RZ, 0x10, R9 ;  /* 0x00000010ff000819 */ /* 0x000fe40000011609 */
[----:B------:R-:W-:Y:S02]  /*5220*/  @P0 MOV R6, R8 ;  /* 0x0000000800060202 */ /* 0x000fe40000000f00 */
[----:B------:R-:W-:Y:S01]  /*5230*/  @P0 R2UR UR4, R0 ;  /* 0x00000000000402ca */ /* 0x000fe200000e0000 */
[----:B------:R-:W-:Y:S01]  /*5240*/  VIADD R0, R12, 0x90 ;  /* 0x000000900c007836 */ /* 0x000fe20000000000 */
[----:B------:R-:W-:Y:S02]  /*5250*/  @P0 LOP3.LUT R8, R9, 0xffff, RZ, 0xc0, !PT ;  /* 0x0000ffff09080812 */ /* 0x000fe400078ec0ff */
[----:B------:R-:W-:Y:S02]  /*5260*/  @P0 R2UR UR6, R6 ;  /* 0x00000000060602ca */ /* 0x000fe400000e0000 */
[----:B------:R-:W-:Y:S02]  /*5270*/  PRMT R0, RZ, 0x654, R0 ;  /* 0x00000654ff007816 */ /* 0x000fe40000000000 */
[----:B------:R-:W-:Y:S02]  /*5280*/  @P0 R2UR UR5, R8 ;  /* 0x00000000080502ca */ /* 0x000fe400000e0000 */
[----:B------:R1:W-:Y:S03]  /*5290*/  SYNCS.ARRIVE.TRANS64.RED.A1T0 RZ, [R0+URZ], RZ ;  /* 0x000000ff00ff79a7 */ /* 0x0003e600081004ff */
[----:B------:R-:W-:Y:S04]  /*52a0*/  @UP1 UMOV UR30, UR4 ;  /* 0x00000004001e1c82 */ /* 0x000fe80008000000 */
[----:B------:R-:W-:Y:S04]  /*52b0*/  @UP1 UMOV UR14, UR6 ;  /* 0x00000006000e1c82 */ /* 0x000fe80008000000 */
[----:B------:R-:W-:Y:S01]  /*52c0*/  @UP1 UMOV UR13, UR5 ;  /* 0x00000005000d1c82 */ /* 0x000fe20008000000 */
[----:B------:R-:W-:Y:S05]  /*52d0*/  BRA.U !UP0, `(.L_x_91) ;  /* 0x0000000108a47547 */ /* 0x000fea000b800000 */
[----:B------:R-:W-:Y:S02]  /*52e0*/  UIMAD.WIDE.U32 UR8, UR13, UR35, URZ ;  /* 0x000000230d0872a5 */ /* 0x000fe4000f8e00ff */
[----:B------:R-:W-:Y:S02]  /*52f0*/  UIMAD.WIDE.U32 UR10, UR14, UR32, URZ ;  /* 0x000000200e0a72a5 */ /* 0x000fe4000f8e00ff */
[----:B------:R-:W-:Y:S02]  /*5300*/  USEL UR4, UR31, UR37, !UP5 ;  /* 0x000000251f047287 */ /* 0x000fe4000e800000 */
[----:B------:R-:W-:Y:S02]  /*5310*/  USEL UR7, UR36, UR38, !UP6 ;  /* 0x0000002624077287 */ /* 0x000fe4000f000000 */
[----:B------:R-:W-:Y:S02]  /*5320*/  UIMAD.WIDE.U32 UR16, UR4, UR22, URZ ;  /* 0x00000016041072a5 */ /* 0x000fe4000f8e00ff */
[----:B------:R-:W-:Y:S01]  /*5330*/  UIMAD.WIDE.U32 UR18, UR7, UR22, URZ ;  /* 0x00000016071272a5 */ /* 0x000fe2000f8e00ff */
[----:B------:R-:W-:Y:S02]  /*5340*/  UMOV UR5, UR9 ;  /* 0x0000000900057c82 */ /* 0x000fe40008000000 */
[----:B------:R-:W-:Y:S03]  /*5350*/  USHF.R.U32.HI UR6, URZ, UR41, UR5 ;  /* 0x00000029ff067299 */ /* 0x000fe60008011605 */
[----:B------:R-:W-:Y:S01]  /*5360*/  UMOV UR5, UR11 ;  /* 0x0000000b00057c82 */ /* 0x000fe20008000000 */
[----:B------:R-:W-:Y:S02]  /*5370*/  USEL UR6, UR13, UR6, !UP5 ;  /* 0x000000060d067287 */ /* 0x000fe4000e800000 */
[----:B------:R-:W-:Y:S02]  /*5380*/  USHF.R.U32.HI UR8, URZ, UR33, UR5 ;  /* 0x00000021ff087299 */ /* 0x000fe40008011605 */
[----:B------:R-:W-:Y:S01]  /*5390*/  UIMAD.WIDE.U32 UR10, UR6, UR22, URZ ;  /* 0x00000016060a72a5 */ /* 0x000fe2000f8e00ff */
[----:B------:R-:W-:Y:S02]  /*53a0*/  UMOV UR5, UR17 ;  /* 0x0000001100057c82 */ /* 0x000fe40008000000 */
[----:B------:R-:W-:Y:S03]  /*53b0*/  @UP4 USHF.R.U32.HI UR4, URZ, UR23, UR5 ;  /* 0x00000017ff044299 */ /* 0x000fe60008011605 */
[----:B------:R-:W-:Y:S01]  /*53c0*/  UMOV UR5, UR19 ;  /* 0x0000001300057c82 */ /* 0x000fe20008000000 */
[----:B------:R-:W-:Y:S02]  /*53d0*/  UIMAD UR4, UR39, UR4, URZ ;  /* 0x00000004270472a4 */ /* 0x000fe4000f8e02ff */
[----:B------:R-:W-:Y:S02]  /*53e0*/  @UP4 USHF.R.U32.HI UR7, URZ, UR23, UR5 ;  /* 0x00000017ff074299 */ /* 0x000fe40008011605 */
[----:B------:R-:W-:Y:S02]  /*53f0*/  USEL UR5, UR14, UR8, !UP6 ;  /* 0x000000080e057287 */ /* 0x000fe4000f000000 */
[----:B------:R-:W-:Y:S02]  /*5400*/  UIMAD UR8, UR39, UR7, URZ ;  /* 0x00000007270872a4 */ /* 0x000fe4000f8e02ff */
[----:B------:R-:W-:Y:S03]  /*5410*/  UISETP.GE.AND UP0, UPT, UR6, UR4, UPT ;  /* 0x000000040600728c */ /* 0x000fe6000bf06270 */
[----:B------:R-:W-:Y:S01]  /*5420*/  UMOV UR4, UR11 ;  /* 0x0000000b00047c82 */ /* 0x000fe20008000000 */
[----:B------:R-:W-:Y:S02]  /*5430*/  UISETP.GE.OR UP0, UPT, UR5, UR8, UP0 ;  /* 0x000000080500728c */ /* 0x000fe40008706670 */
[----:B------:R-:W-:Y:S02]  /*5440*/  USHF.R.U32.HI UR4, URZ, UR23, UR4 ;  /* 0x00000017ff047299 */ /* 0x000fe40008011604 */
[----:B------:R-:W-:Y:S02]  /*5450*/  UIMAD.WIDE.U32 UR8, UR5, UR22, URZ ;  /* 0x00000016050872a5 */ /* 0x000fe4000f8e00ff */
[----:B------:R-:W-:Y:S04]  /*5460*/  USEL UR10, UR6, UR4, !UP4 ;  /* 0x00000004060a7287 */ /* 0x000fe8000e000000 */
[----:B------:R-:W-:Y:S01]  /*5470*/  UIADD3 UR11, UPT, UPT, -UR10, URZ, URZ ;  /* 0x000000ff0a0b7290 */ /* 0x000fe2000fffe1ff */
[----:B------:R-:W-:Y:S02]  /*5480*/  @!UP0 UMOV UR4, UR9 ;  /* 0x0000000900048c82 */ /* 0x000fe40008000000 */
[----:B------:R-:W-:Y:S02]  /*5490*/  @!UP0 USHF.R.U32.HI UR4, URZ, UR23, UR4 ;  /* 0x00000017ff048299 */ /* 0x000fe40008011604 */
[----:B------:R-:W-:Y:S02]  /*54a0*/  UIMAD UR8, UR39, UR11, UR6 ;  /* 0x0000000b270872a4 */ /* 0x000fe4000f8e0206 */
[----:B------:R-:W-:Y:S04]  /*54b0*/  @!UP0 USEL UR4, UR5, UR4, !UP4 ;  /* 0x0000000405048287 */ /* 0x000fe8000e000000 */
[----:B------:R-:W-:Y:S02]  /*54c0*/  @!UP0 UIMAD UR7, UR7, UR8, UR4 ;  /* 0x00000008070782a4 */ /* 0x000fe4000f8e0204 */
[----:B------:R-:W-:Y:S02]  /*54d0*/  @!UP0 UIADD3 UR9, UPT, UPT, UR10, -UR4, URZ ;  /* 0x800000040a098290 */ /* 0x000fe4000fffe0ff */
[----:B------:R-:W-:Y:S02]  /*54e0*/  UIADD3 UR8, UPT, UPT, -UR6, URZ, URZ ;  /* 0x000000ff06087290 */ /* 0x000fe4000fffe1ff */
[----:B------:R-:W-:Y:S02]  /*54f0*/  UIADD3 UR4, UPT, UPT, -UR5, URZ, URZ ;  /* 0x000000ff05047290 */ /* 0x000fe4000fffe1ff */
[----:B------:R-:W-:Y:S03]  /*5500*/  @!UP0 UIMAD UR6, UR9, UR39, UR5 ;  /* 0x00000027090682a4 */ /* 0x000fe6000f8e0205 */
[----:B------:R-:W-:Y:S01]  /*5510*/  @!UP0 UMOV UR5, UR7 ;  /* 0x0000000700058c82 */ /* 0x000fe20008000000 */
[----:B------:R-:W-:Y:S02]  /*5520*/  UIMAD UR7, UR15, UR4, UR14 ;  /* 0x000000040f0772a4 */ /* 0x000fe4000f8e020e */
[----:B------:R-:W-:Y:S02]  /*5530*/  UIMAD UR4, UR34, UR8, UR13 ;  /* 0x00000008220472a4 */ /* 0x000fe4000f8e020d */
[----:B------:R-:W-:Y:S02]  /*5540*/  UIMAD UR14, UR5, UR15, UR7 ;  /* 0x0000000f050e72a4 */ /* 0x000fe4000f8e0207 */
[----:B------:R-:W-:Y:S11]  /*5550*/  UIMAD UR13, UR6, UR34, UR4 ;  /* 0x00000022060d72a4 */ /* 0x000ff6000f8e0204 */
[----:B------:R-:W-:Y:S01]  /*5560*/  @!UPT UIADD3 URZ, UPT, UPT, URZ, URZ, URZ ;  /* 0x000000fffffff290 */ /* 0x000fe2000fffe0ff */
.L_x_91:
[----:B------:R-:W3:Y:S01]  /*5570*/  @!UP2 LDCU.128 UR8, c[0x0][0xb10] ;  /* 0x00016200ff08a7ac */ /* 0x000ee20008000c00 */
[C---:B--2---:R-:W-:Y:S02]  /*5580*/  ISETP.NE.U32.AND P1, PT, R4.reuse, RZ, PT ;  /* 0x000000ff0400720c */ /* 0x044fe40003f25070 */
[----:B------:R-:W-:Y:S02]  /*5590*/  ISETP.NE.U32.AND P0, PT, R4, RZ, PT ;  /* 0x000000ff0400720c */ /* 0x000fe40003f05070 */
[C---:B------:R-:W-:Y:S02]  /*55a0*/  ISETP.NE.AND.EX P1, PT, R5.reuse, RZ, PT, P1 ;  /* 0x000000ff0500720c */ /* 0x040fe40003f25310 */
[----:B------:R-:W-:Y:S01]  /*55b0*/  ISETP.NE.AND.EX P0, PT, R5, RZ, PT, P0 ;  /* 0x000000ff0500720c */ /* 0x000fe20003f05300 */
[----:B------:R-:W2:Y:S01]  /*55c0*/  @!UP2 LDCU UR5, c[0x0][0xb0c] ;  /* 0x00016180ff05a7ac */ /* 0x000ea20008000800 */
[----:B------:R-:W-:Y:S02]  /*55d0*/  USHF.L.U32 UR26, UR21, 0x6, URZ ;  /* 0x00000006151a7899 */ /* 0x000fe400080006ff */
[----:B------:R-:W-:Y:S02]  /*55e0*/  USHF.L.U32 UR27, UR20, 0x6, URZ ;  /* 0x00000006141b7899 */ /* 0x000fe400080006ff */
[----:B---3--:R-:W-:Y:S07]  /*55f0*/  UIMAD.WIDE.U32 UR6, UR14, UR8, URZ ;  /* 0x000000080e0672a5 */ /* 0x008fee000f8e00ff */
[----:B------:R-:W-:Y:S01]  /*5600*/  @!UP2 UMOV UR4, UR7 ;  /* 0x000000070004ac82 */ /* 0x000fe20008000000 */
[----:B--2---:R-:W-:Y:S02]  /*5610*/  @!UP2 UISETP.NE.AND UP0, UPT, UR5, 0x1, UPT ;  /* 0x000000010500a88c */ /* 0x004fe4000bf05270 */
[----:B------:R-:W-:Y:S02]  /*5620*/  @!UP2 USHF.R.U32.HI UR4, URZ, UR9, UR4 ;  /* 0x00000009ff04a299 */ /* 0x000fe40008011604 */
[----:B------:R-:W-:Y:S02]  /*5630*/  UIMAD.WIDE.U32 UR6, UR13, UR11, URZ ;  /* 0x0000000b0d0672a5 */ /* 0x000fe4000f8e00ff */
[----:B------:R-:W-:Y:S02]  /*5640*/  @!UP2 USEL UR8, UR14, UR4, !UP0 ;  /* 0x000000040e08a287 */ /* 0x000fe4000c000000 */
[----:B------:R-:W-:Y:S03]  /*5650*/  @!UP2 UISETP.NE.AND UP0, UPT, UR10, 0x1, UPT ;  /* 0x000000010a00a88c */ /* 0x000fe6000bf05270 */
[----:B------:R-:W-:Y:S02]  /*5660*/  @!UP2 UMOV UR6, UR7 ;  /* 0x000000070006ac82 */ /* 0x000fe40008000000 */
[----:B------:R-:W2:Y:S02]  /*5670*/  @!UP2 LDCU UR4, c[0x0][0xb20] ;  /* 0x00016400ff04a7ac */ /* 0x000ea40008000800 */
[----:B--2---:R-:W-:Y:S04]  /*5680*/  @!UP2 USHF.R.U32.HI UR6, URZ, UR4, UR6 ;  /* 0x00000004ff06a299 */ /* 0x004fe80008011606 */
[----:B------:R-:W-:Y:S04]  /*5690*/  @!UP2 USEL UR6, UR13, UR6, !UP0 ;  /* 0x000000060d06a287 */ /* 0x000fe8000c000000 */
[----:B------:R-:W-:Y:S02]  /*56a0*/  @!UP2 UIADD3 UR4, UPT, UPT, -UR8, UR6, URZ ;  /* 0x000000060804a290 */ /* 0x000fe4000fffe1ff */
[----:B------:R-:W-:Y:S02]  /*56b0*/  @!UP2 UIADD3 UR6, UPT, UPT, UR8, -UR6, URZ ;  /* 0x800000060806a290 */ /* 0x000fe4000fffe0ff */
[----:B------:R-:W-:Y:S02]  /*56c0*/  @!UP2 UIMAD UR14, UR4, UR5, UR14 ;  /* 0x00000005040ea2a4 */ /* 0x000fe4000f8e020e */
[----:B------:R-:W-:Y:S01]  /*56d0*/  @!UP2 UIMAD UR13, UR6, UR10, UR13 ;  /* 0x0000000a060da2a4 */ /* 0x000fe2000f8e020d */
[----:B------:R-:W-:Y:S11]  /*56e0*/  BRA.U UP3, `(.L_x_92) ;  /* 0x0000000103107547 */ /* 0x000ff6000b800000 */
[----:B-1----:R-:W-:Y:S04]  /*56f0*/  MOV R0, UR40 ;  /* 0x0000002800007c02 */ /* 0x002fe80008000f00 */
[----:B------:R-:W-:Y:S04]  /*5700*/  SHF.L.U32 R9, R0, 0x1f, RZ ;  /* 0x0000001f00097819 */ /* 0x000fe800000006ff */
[----:B------:R-:W1:Y:S02]  /*5710*/  SYNCS.PHASECHK.TRANS64.TRYWAIT P2, [UR29+0x78], R9 ;  /* 0x00007809ff0075a7 */ /* 0x000e64000804111d */
[----:B-1----:R-:W-:Y:S05]  /*5720*/  @!P2 BRA `(.L_x_93) ;  /* 0x000000380088a947 */ /* 0x002fea0003800000 */
.L_x_92:
[----:B------:R-:W-:Y:S05]  /*5730*/  @!P1 BRA `(.L_x_94) ;  /* 0x0000000000309947 */ /* 0x000fea0003800000 */
[----:B----4-:R-:W-:Y:S01]  /*5740*/  ISETP.NE.U32.AND P1, PT, R2, RZ, PT ;  /* 0x000000ff0200720c */ /* 0x010fe20003f25070 */
[----:B------:R-:W2:Y:S01]  /*5750*/  LDCU.64 UR4, c[0x0][0x358] ;  /* 0x00006b00ff0477ac */ /* 0x000ea20008000a00 */
[----:B------:R-:W-:Y:S02]  /*5760*/  IMAD.MOV.U32 R56, RZ, RZ, 0x1 ;  /* 0x00000001ff387424 */ /* 0x000fe400078e00ff */
[----:B------:R-:W-:Y:S11]  /*5770*/  ISETP.NE.AND.EX P1, PT, R3, RZ, PT, P1 ;  /* 0x000000ff0300720c */ /* 0x000ff60003f25310 */
[----:B------:R-:W-:Y:S02]  /*5780*/  @!UPT UIADD3 URZ, UPT, UPT, URZ, URZ, URZ ;  /* 0x000000fffffff290 */ /* 0x000fe4000fffe0ff */
[----:B-1----:R-:W1:Y:S01]  /*5790*/  @P1 LDC.64 R8, c[0x0][0x888] ;  /* 0x00022200ff081b82 */ /* 0x002e620000000a00 */
[----:B------:R-:W-:Y:S04]  /*57a0*/  @P1 IMAD R0, R4, UR60, RZ ;  /* 0x0000003c04001c24 */ /* 0x000fe8000f8e02ff */
[----:B-1----:R-:W-:Y:S04]  /*57b0*/  @P1 IMAD.WIDE R8, R0, 0x4, R8 ;  /* 0x0000000400081825 */ /* 0x002fe800078e0208 */
[----:B------:R-:W-:Y:S01]  /*57c0*/  HFMA2 R0, -RZ, RZ, 0, 5.9604644775390625e-08 ;  /* 0x00000001ff007431 */ /* 0x000fe200000001ff */
[----:B--2--5:R2:W5:Y:S04]  /*57d0*/  @P1 LDG.E R27, desc[UR4][R8.64] ;  /* 0x00000004081b1981 */ /* 0x024568000c1e1900 */
[----:B------:R-:W-:Y:S01]  /*57e0*/  @!P1 PRMT R56, R0, 0x7610, R56 ;  /* 0x0000761000389816 */ /* 0x000fe20000000038 */
[----:B--2---:R-:W3:Y:S06]  /*57f0*/  @!P1 LDC R27, c[0x0][0x880] ;  /* 0x00022000ff1b9b82 */ /* 0x004eec0000000800 */
.L_x_94:
[----:B---3-5:R-:W-:Y:S01]  /*5800*/  @!P0 FSETP.EQ.AND P1, PT, R27, RZ, PT ;  /* 0x000000ff1b00820b */ /* 0x028fe20003f22000 */
[----:B------:R-:W-:Y:S01]  /*5810*/  @!UPT UIADD3 URZ, UPT, UPT, URZ, URZ, URZ ;  /* 0x000000fffffff290 */ /* 0x000fe2000fffe0ff */
[----:B------:R-:W-:Y:S11]  /*5820*/  @!P0 BRA `(.L_x_95) ;  /* 0x0000000000188947 */ /* 0x000ff60003800000 */
[----:B------:R-:W-:Y:S02]  /*5830*/  LOP3.LUT P0, RZ, R56, 0xff, RZ, 0xc0, !PT ;  /* 0x000000ff38ff7812 */ /* 0x000fe4000780c0ff */
[----:B----4-:R-:W-:Y:S04]  /*5840*/  ISETP.NE.U32.AND P1, PT, R2, RZ, PT ;  /* 0x000000ff0200720c */ /* 0x010fe80003f25070 */
[----:B------:R-:W-:Y:S04]  /*5850*/  ISETP.NE.AND.EX P1, PT, R3, RZ, PT, P1 ;  /* 0x000000ff0300720c */ /* 0x000fe80003f25310 */
[----:B------:R-:W-:Y:S03]  /*5860*/  PLOP3.LUT P1, PT, P1, PT, PT, 0x8, 0x80 ;  /* 0x000000000080781c */ /* 0x000fe60000f2e170 */
[----:B------:R-:W-:Y:S11]  /*5870*/  @P0 FSETP.EQ.AND P1, PT, R27, RZ, PT ;  /* 0x000000ff1b00020b */ /* 0x000ff60003f22000 */
[----:B------:R-:W-:Y:S02]  /*5880*/  @!UPT UIADD3 URZ, UPT, UPT, URZ, URZ, URZ ;  /* 0x000000fffffff290 */ /* 0x000fe4000fffe0ff */
.L_x_95:
[----:B------:R-:W-:Y:S01]  /*5890*/  ULEA UR4, UR12, UR29, 0x3 ;  /* 0x0000001d0c047291 */ /* 0x000fe2000f8e18ff */
[----:B-1----:R-:W-:Y:S02]  /*58a0*/  SHF.L.U32 R9, R15, 0x1f, RZ ;  /* 0x0000001f0f097819 */ /* 0x002fe400000006ff */
[----:B------:R-:W-:Y:S04]  /*58b0*/  ELECT P0, URZ, PT ;  /* 0x0000000000ff782f */ /* 0x000fe80003800000 */
[----:B------:R-:W-:Y:S02]  /*58c0*/  PLOP3.LUT P1, PT, P1, P0, PT, 0xf2, 0x2f ;  /* 0x00000000002f781c */ /* 0x000fe40000f21e72 */
[----:B------:R-:W1:Y:S11]  /*58d0*/  SYNCS.PHASECHK.TRANS64.TRYWAIT P2, [UR4+0x58], R9 ;  /* 0x00005809ff0075a7 */ /* 0x000e760008041104 */
[----:B------:R-:W-:Y:S05]  /*58e0*/  @!P1 IADD3 R8, P0, PT, R16, 0x580, RZ ;  /* 0x0000058010089810 */ /* 0x000fea0007f1e0ff */
[----:B------:R-:W-:Y:S01]  /*58f0*/  @!P1 IMAD.X R6, RZ, RZ, R17, P0 ;  /* 0x000000ffff069224 */ /* 0x000fe200000e0611 */
[----:B-1----:R-:W-:Y:S07]  /*5900*/  @!P2 BRA `(.L_x_96) ;  /* 0x000000380028a947 */ /* 0x002fee0003800000 */
.L_x_170:
[----:B------:R-:W-:Y:S01]  /*5910*/  @!P1 R2UR UR6, R6 ;  /* 0x00000000060692ca */ /* 0x000fe200000e0000 */
[----:B------:R-:W-:Y:S01]  /*5920*/  UIADD3 UR5, UPT, UPT, UR12, 0x1, URZ ;  /* 0x000000010c057890 */ /* 0x000fe2000fffe0ff */
[----:B------:R-:W-:Y:S01]  /*5930*/  @!P1 R2UR UR7, R8 ;  /* 0x00000000080792ca */ /* 0x000fe200000e0000 */
[----:B------:R-:W-:Y:S01]  /*5940*/  UIADD3 UR25, UPT, UPT, UR4, 0x40, URZ ;  /* 0x0000004004197890 */ /* 0x000fe2000fffe0ff */
[----:B-1----:R-:W-:Y:S01]  /*5950*/  @!P1 IMAD.MOV.U32 R0, RZ, RZ, 0x2000 ;  /* 0x00002000ff009424 */ /* 0x002fe200078e00ff */
[----:B------:R-:W-:Y:S01]  /*5960*/  UISETP.NE.AND UP0, UPT, UR5, 0x3, UPT ;  /* 0x000000030500788c */ /* 0x000fe2000bf05270 */
[----:B------:R-:W-:Y:S01]  /*5970*/  VIADD R14, R14, 0x1 ;  /* 0x000000010e0e7836 */ /* 0x000fe20000000000 */
[----:B------:R-:W-:Y:S01]  /*5980*/  UMOV UR18, 0x0 ;  /* 0x0000000000127882 */ /* 0x000fe20000000000 */
[----:B------:R-:W-:Y:S01]  /*5990*/  UMOV UR19, 0x10000000 ;  /* 0x1000000000137882 */ /* 0x000fe20000000000 */
[----:B------:R-:W-:Y:S02]  /*59a0*/  USEL UR21, UR5, URZ, UP0 ;  /* 0x000000ff05157287 */ /* 0x000fe40008000000 */
[----:B------:R-:W-:Y:S02]  /*59b0*/  USEL UR9, URZ, 0x1, UP0 ;  /* 0x00000001ff097887 */ /* 0x000fe40008000000 */
[----:B------:R-:W-:Y:S01]  /*59c0*/  VOTEU.ALL UP0, P1 ;  /* 0x0000000000ff7886 */ /* 0x000fe20000800000 */
[----:B------:R-:W-:Y:S01]  /*59d0*/  IMAD.U32 R9, RZ, RZ, UR6 ;  /* 0x00000006ff097e24 */ /* 0x000fe2000f8e00ff */
[----:B------:R-:W-:Y:S01]  /*59e0*/  UMOV UR28, UR60 ;  /* 0x0000003c001c7c82 */ /* 0x000fe20008000000 */
[----:B------:R-:W-:Y:S01]  /*59f0*/  IMAD.U32 R8, RZ, RZ, UR7 ;  /* 0x00000007ff087e24 */ /* 0x000fe2000f8e00ff */
[----:B------:R-:W-:Y:S01]  /*5a00*/  LOP3.LUT R15, R15, UR9, RZ, 0x3c, !PT ;  /* 0x000000090f0f7c12 */ /* 0x000fe2000f8e3cff */
[----:B------:R-:W-:Y:S01]  /*5a10*/  @!UP0 ULEA UR5, UR12, UR29, 0xd ;  /* 0x0000001d0c058291 */ /* 0x000fe2000f8e68ff */
[----:B------:R-:W-:Y:S01]  /*5a20*/  @!P1 R2UR UR7, R9 ;  /* 0x00000000090792ca */ /* 0x000fe200000e0000 */
[----:B------:R-:W-:Y:S01]  /*5a30*/  @!UP0 UIADD3 UR10, UPT, UPT, UR26, 0x20, URZ ;  /* 0x000000201a0a8890 */ /* 0x000fe2000fffe0ff */
[----:B------:R-:W-:Y:S01]  /*5a40*/  @!P1 R2UR UR6, R8 ;  /* 0x00000000080692ca */ /* 0x000fe200000e0000 */
[----:B------:R-:W-:Y:S01]  /*5a50*/  @!UP0 UIADD3 UR24, UPT, UPT, UR5, 0x200, URZ ;  /* 0x0000020005188890 */ /* 0x000fe2000fffe0ff */
[----:B------:R-:W-:Y:S01]  /*5a60*/  SHF.L.U32 R6, R15, 0x1f, RZ ;  /* 0x0000001f0f067819 */ /* 0x000fe200000006ff */
[----:B------:R-:W-:Y:S01]  /*5a70*/  @!UP0 UIADD3 UR8, UPT, UPT, UR5, 0x1200, URZ ;  /* 0x0000120005088890 */ /* 0x000fe2000fffe0ff */
[----:B------:R-:W-:Y:S01]  /*5a80*/  VOTEU.ALL UP0, P1 ;  /* 0x0000000000ff7886 */ /* 0x000fe20000800000 */
[----:B------:R-:W-:Y:S01]  /*5a90*/  UMOV UR11, UR27 ;  /* 0x0000001b000b7c82 */ /* 0x000fe20008000000 */
[----:B------:R-:W-:Y:S01]  /*5aa0*/  UMOV UR12, UR60 ;  /* 0x0000003c000c7c82 */ /* 0x000fe20008000000 */
[----:B------:R-:W-:Y:S01]  /*5ab0*/  UMOV UR9, UR25 ;  /* 0x0000001900097c82 */ /* 0x000fe20008000000 */
[----:B------:R-:W-:Y:S02]  /*5ac0*/  UPRMT UR16, UR61, 0x654, UR25 ;  /* 0x000006543d107896 */ /* 0x000fe40008000019 */
[----:B------:R-:W-:Y:S03]  /*5ad0*/  ULEA UR5, UR21, UR29, 0x3 ;  /* 0x0000001d15057291 */ /* 0x000fe6000f8e18ff */
[----:B------:R1:W-:Y:S01]  /*5ae0*/  @!UP0 UTMALDG.3D [UR24], [UR6], desc[UR18] ;  /* 0x00001218060085b4 */ /* 0x0003e20008011000 */
[----:B------:R-:W-:Y:S05]  /*5af0*/  VOTEU.ALL UP0, P1 ;  /* 0x0000000000ff7886 */ /* 0x000fea0000800000 */
[----:B------:R1:W-:Y:S01]  /*5b00*/  @!UP0 UTMALDG.3D [UR8], [UR6], desc[UR18] ;  /* 0x00001208060085b4 */ /* 0x0003e20008011000 */
[----:B------:R1:W-:Y:S01]  /*5b10*/  @!P1 SYNCS.ARRIVE.TRANS64.RED.A0TR RZ, [UR4+0x40], R0 ;  /* 0x00004000ffff99a7 */ /* 0x0003e20008300404 */
[----:B------:R-:W-:Y:S01]  /*5b20*/  SYNCS.ARRIVE.TRANS64.RED.A1T0 RZ, [UR16], RZ ;  /* 0x000000ffffff79a7 */ /* 0x000fe20008100410 */
[----:B------:R-:W2:Y:S02]  /*5b30*/  SYNCS.PHASECHK.TRANS64.TRYWAIT P0, [UR5+0x58], R6 ;  /* 0x00005806ff0075a7 */ /* 0x000ea40008001105 */
[----:B-12---:R-:W-:Y:S05]  /*5b40*/  @!P0 BRA `(.L_x_97) ;  /* 0x0000003400b08947 */ /* 0x006fea0003800000 */
.L_x_172:
[----:B------:R-:W-:Y:S01]  /*5b50*/  UIADD3 UR17, UPT, UPT, UR5, 0x40, URZ ;  /* 0x0000004005117890 */ /* 0x000fe2000fffe0ff */
[----:B-1----:R-:W-:Y:S01]  /*5b60*/  @!P1 IADD3 R6, P0, PT, R16, 0x580, RZ ;  /* 0x0000058010069810 */ /* 0x002fe20007f1e0ff */
[----:B------:R-:W-:Y:S01]  /*5b70*/  UPLOP3.LUT UP3, UPT, UPT, UPT, UPT, 0x80, 0x8 ;  /* 0x000000000008789c */ /* 0x000fe20003f6f070 */
[----:B------:R-:W-:Y:S01]  /*5b80*/  R2UR UR42, R58 ;  /* 0x000000003a2a72ca */ /* 0x000fe200000e0000 */
[----:B------:R-:W-:Y:S01]  /*5b90*/  UMOV UR24, 0x0 ;  /* 0x0000000000187882 */ /* 0x000fe20000000000 */
[----:B------:R-:W-:Y:S01]  /*5ba0*/  @!P1 R2UR UR6, R6 ;  /* 0x00000000060692ca */ /* 0x000fe200000e0000 */
[----:B------:R-:W-:Y:S01]  /*5bb0*/  @!P1 IMAD.X R0, RZ, RZ, R17, P0 ;  /* 0x000000ffff009224 */ /* 0x000fe200000e0611 */
[----:B------:R-:W-:Y:S01]  /*5bc0*/  UMOV UR25, 0x10000000 ;  /* 0x1000000000197882 */ /* 0x000fe20000000000 */
[----:B------:R-:W-:Y:S01]  /*5bd0*/  UMOV UR19, UR27 ;  /* 0x0000001b00137c82 */ /* 0x000fe20008000000 */
[----:B------:R-:W-:Y:S01]  /*5be0*/  UMOV UR20, UR60 ;  /* 0x0000003c00147c82 */ /* 0x000fe20008000000 */
[----:B------:R-:W-:Y:S01]  /*5bf0*/  UMOV UR11, UR27 ;  /* 0x0000001b000b7c82 */ /* 0x000fe20008000000 */
[----:B------:R-:W-:Y:S01]  /*5c00*/  @!P1 R2UR UR4, R0 ;  /* 0x00000000000492ca */ /* 0x000fe200000e0000 */
[----:B------:R-:W-:Y:S01]  /*5c10*/  UMOV UR12, UR60 ;  /* 0x0000003c000c7c82 */ /* 0x000fe20008000000 */
[----:B------:R-:W-:Y:S01]  /*5c20*/  UMOV UR9, UR17 ;  /* 0x0000001100097c82 */ /* 0x000fe20008000000 */
[----:B------:R-:W-:Y:S01]  /*5c30*/  VOTEU.ALL UP0, P1 ;  /* 0x0000000000ff7886 */ /* 0x000fe20000800000 */
[----:B------:R-:W-:Y:S01]  /*5c40*/  R2UR UR28, R59 ;  /* 0x000000003b1c72ca */ /* 0x000fe200000e0000 */
[----:B------:R-:W-:Y:S01]  /*5c50*/  UMOV UR60, UR30 ;  /* 0x0000001e003c7c82 */ /* 0x000fe20008000000 */
[----:B------:R-:W-:Y:S01]  /*5c60*/  ISETP.NE.AND P0, PT, R14, 0x2, PT ;  /* 0x000000020e00780c */ /* 0x000fe20003f05270 */
[----:B------:R-:W-:Y:S01]  /*5c70*/  IMAD.U32 R8, RZ, RZ, UR6 ;  /* 0x00000006ff087e24 */ /* 0x000fe2000f8e00ff */
[----:B------:R-:W-:Y:S02]  /*5c80*/  @!UP0 UIADD3 UR18, UPT, UPT, UR26, 0x10, URZ ;  /* 0x000000101a128890 */ /* 0x000fe4000fffe0ff */
[----:B------:R-:W-:Y:S01]  /*5c90*/  @!UP0 UIADD3 UR10, UPT, UPT, UR26, 0x30, URZ ;  /* 0x000000301a0a8890 */ /* 0x000fe2000fffe0ff */
[----:B------:R-:W-:Y:S02]  /*5ca0*/  SEL R0, RZ, 0x1, P0 ;  /* 0x00000001ff007807 */ /* 0x000fe40000000000 */
[----:B------:R-:W-:Y:S01]  /*5cb0*/  IMAD.U32 R9, RZ, RZ, UR4 ;  /* 0x00000004ff097e24 */ /* 0x000fe2000f8e00ff */
[----:B------:R-:W-:Y:S01]  /*5cc0*/  @!P1 R2UR UR6, R8 ;  /* 0x00000000080692ca */ /* 0x000fe200000e0000 */
[----:B------:R-:W-:Y:S01]  /*5cd0*/  @!UP0 ULEA UR4, UR21, UR29, 0xd ;  /* 0x0000001d15048291 */ /* 0x000fe2000f8e68ff */
[----:B------:R-:W-:Y:S02]  /*5ce0*/  LOP3.LUT R13, R13, R0, RZ, 0x3c, !PT ;  /* 0x000000000d0d7212 */ /* 0x000fe400078e3cff */
[----:B------:R-:W-:Y:S01]  /*5cf0*/  @!P1 R2UR UR7, R9 ;  /* 0x00000000090792ca */ /* 0x000fe200000e0000 */
[----:B------:R-:W-:Y:S01]  /*5d00*/  @!UP0 UIADD3 UR16, UPT, UPT, UR4, 0x200, URZ ;  /* 0x0000020004108890 */ /* 0x000fe2000fffe0ff */
[----:B------:R-:W-:Y:S01]  /*5d10*/  SEL R14, R14, RZ, P0 ;  /* 0x000000ff0e0e7207 */ /* 0x000fe20000000000 */
[----:B------:R-:W-:Y:S01]  /*5d20*/  @!UP0 UIADD3 UR8, UPT, UPT, UR4, 0x1200, URZ ;  /* 0x0000120004088890 */ /* 0x000fe2000fffe0ff */
[----:B------:R-:W-:Y:S01]  /*5d30*/  VOTEU.ALL UP0, P1 ;  /* 0x0000000000ff7886 */ /* 0x000fe20000800000 */
[----:B------:R-:W-:Y:S08]  /*5d40*/  UPRMT UR4, UR61, 0x654, UR17 ;  /* 0x000006543d047896 */ /* 0x000ff00008000011 */
[----:B------:R1:W-:Y:S01]  /*5d50*/  @!UP0 UTMALDG.3D [UR16], [UR6], desc[UR24] ;  /* 0x00001810060085b4 */ /* 0x0003e20008011000 */
[----:B------:R-:W-:Y:S05]  /*5d60*/  VOTEU.ALL UP0, P1 ;  /* 0x0000000000ff7886 */ /* 0x000fea0000800000 */
[----:B------:R2:W-:Y:S01]  /*5d70*/  @!UP0 UTMALDG.3D [UR8], [UR6], desc[UR24] ;  /* 0x00001808060085b4 */ /* 0x0005e20008011000 */
[----:B------:R3:W-:Y:S01]  /*5d80*/  @!P1 SYNCS.ARRIVE.TRANS64.RED.A0TR RZ, [UR5+0x40], R7 ;  /* 0x00004007ffff99a7 */ /* 0x0007e20008300405 */
[----:B------:R-:W-:Y:S01]  /*5d90*/  SYNCS.ARRIVE.TRANS64.RED.A1T0 RZ, [UR4], RZ ;  /* 0x000000ffffff79a7 */ /* 0x000fe20008100404 */
[----:B------:R-:W-:Y:S02]  /*5da0*/  UIADD3 UR4, UPT, UPT, UR21, 0x1, URZ ;  /* 0x0000000115047890 */ /* 0x000fe4000fffe0ff */
[----:B------:R-:W-:Y:S02]  /*5db0*/  UIADD3 UR21, UPT, UPT, UR13, UR42, URZ ;  /* 0x0000002a0d157290 */ /* 0x000fe4000fffe0ff */
[----:B------:R-:W-:Y:S04]  /*5dc0*/  UISETP.NE.AND UP0, UPT, UR4, 0x3, UPT ;  /* 0x000000030400788c */ /* 0x000fe8000bf05270 */
[----:B------:R-:W-:Y:S02]  /*5dd0*/  USEL UR5, URZ, 0x1, UP0 ;  /* 0x00000001ff057887 */ /* 0x000fe40008000000 */
[----:B-1----:R-:W-:Y:S04]  /*5de0*/  UIADD3 UR20, UPT, UPT, UR14, UR28, URZ ;  /* 0x0000001c0e147290 */ /* 0x002fe8000fffe0ff */
[----:B------:R-:W-:Y:S01]  /*5df0*/  LOP3.LUT R15, R15, UR5, RZ, 0x3c, !PT ;  /* 0x000000050f0f7c12 */ /* 0x000fe2000f8e3cff */
[----:B--2---:R-:W-:Y:S01]  /*5e00*/  USEL UR12, UR4, URZ, UP0 ;  /* 0x000000ff040c7287 */ /* 0x004fe20008000000 */
[----:B------:R-:W-:Y:S11]  /*5e10*/  BRA.U UP1, `(.L_x_98) ;  /* 0xfffffff101b47547 */ /* 0x000ff6000b83ffff */
[----:B------:R-:W-:Y:S01]  /*5e20*/  UIADD3 UR29, UPT, UPT, UR29, 0x58, URZ ;  /* 0x000000581d1d7890 */ /* 0x000fe2000fffe0ff */
[----:B----4-:R-:W-:-:S03]  /*5e30*/  SHF.L.U32 R3, R15, 0x1f, RZ ;  /* 0x0000001f0f037819 */ /* 0x010fc600000006ff */
[----:B------:R-:W-:-:S09]  /*5e40*/  ULEA UR4, UR12, UR29, 0x3 ;  /* 0x0000001d0c047291 */ /* 0x000fd2000f8e18ff */
[----:B------:R-:W1:Y:S02]  /*5e50*/  SYNCS.PHASECHK.TRANS64.TRYWAIT P0, [UR4], R3 ;  /* 0x00000003ff0075a7 */ /* 0x000e640008001104 */
[----:B-1----:R-:W-:Y:S05]  /*5e60*/  @!P0 BRA `(.L_x_99) ;  /* 0x0000003400008947 */ /* 0x002fea0003800000 */
.L_x_174:
        /* <DEDUP_REMOVED lines=9> */
.L_x_176:
        /* <DEDUP_REMOVED lines=8> */
.L_x_101:
[----:B-1----:R1:W2:Y:S02]  /*5f80*/  SYNCS.PHASECHK.TRANS64.TRYWAIT P0, [R0+URZ], R3 ;  /* 0x00000003000075a7 */ /* 0x0022a400080011ff */
[----:B--2---:R-:W-:Y:S05]  /*5f90*/  @!P0 NANOSLEEP.SYNCS 0x989680 ;  /* 0x009896800000895d */ /* 0x004fea0003900000 */
[----:B------:R-:W2:Y:S02]  /*5fa0*/  @!P0 SYNCS.PHASECHK.TRANS64 P0, [R0+URZ], R3 ;  /* 0x00000003000085a7 */ /* 0x000ea400080010ff */
[----:B--2---:R-:W-:Y:S05]  /*5fb0*/  @P0 EXIT ;  /* 0x000000000000094d */ /* 0x004fea0003800000 */
[----:B------:R-:W-:Y:S05]  /*5fc0*/  BRA `(.L_x_101) ;  /* 0xfffffffc00ec7947 */ /* 0x000fea000383ffff */
.L_x_89:
[----:B------:R-:W-:-:S06]  /*5fd0*/  UISETP.GE.AND UP0, UPT, UR18, 0x4, UPT ;  /* 0x000000041200788c */ /* 0x000fcc000bf06270 */
[----:B------:R-:W-:-:S13]  /*5fe0*/  PLOP3.LUT P0, PT, PT, PT, UP0, 0x80, 0x8 ;  /* 0x000000000008781c */ /* 0x000fda0003f0f008 */
[----:B------:R-:W-:Y:S05]  /*5ff0*/  @!P0 EXIT ;  /* 0x000000000000894d */ /* 0x000fea0003800000 */
[----:B------:R-:W-:Y:S01]  /*6000*/  BAR.SYNC.DEFER_BLOCKING 0x6, 0xa0 ;  /* 0x0182800000007b1d */ /* 0x000fe20000010000 */
[C---:B------:R-:W-:Y:S01]  /*6010*/  IMAD.SHL.U32 R3, R63.reuse, 0x10, RZ ;  /* 0x000000103f037824 */ /* 0x040fe200078e00ff */
[----:B------:R-:W-:Y:S01]  /*6020*/  LOP3.LUT R69, R63, 0x60, RZ, 0xc0, !PT ;  /* 0x000000603f457812 */ /* 0x000fe200078ec0ff */
[----:B------:R-:W-:Y:S01]  /*6030*/  IMAD.SHL.U32 R5, R57, 0x200, RZ ;  /* 0x0000020039057824 */ /* 0x000fe200078e00ff */
[----:B------:R-:W-:Y:S01]  /*6040*/  LOP3.LUT R64, R63, 0x2, RZ, 0xc0, !PT ;  /* 0x000000023f407812 */ /* 0x000fe200078ec0ff */
[----:B------:R-:W-:Y:S01]  /*6050*/  IMAD.SHL.U32 R4, R57, 0x200000, RZ ;  /* 0x0020000039047824 */ /* 0x000fe200078e00ff */
[----:B------:R-:W-:Y:S01]  /*6060*/  UMOV UR49, 0x400 ;  /* 0x0000040000317882 */ /* 0x000fe20000000000 */
[----:B------:R-:W1:Y:S01]  /*6070*/  LDCU.64 UR4, c[0x0][0x890] ;  /* 0x00011200ff0477ac */ /* 0x000e620008000a00 */
[----:B------:R-:W2:Y:S01]  /*6080*/  LDC.64 R54, c[0x0][0x8b0] ;  /* 0x00022c00ff367b82 */ /* 0x000ea20000000a00 */
[----:B------:R-:W-:Y:S01]  /*6090*/  LOP3.LUT R68, R3, 0x590, RZ, 0xc0, !PT ;  /* 0x0000059003447812 */ /* 0x000fe200078ec0ff */
[----:B------:R-:W-:Y:S01]  /*60a0*/  IMAD.SHL.U32 R2, R63, 0x2, RZ ;  /* 0x000000023f027824 */ /* 0x000fe200078e00ff */
[----:B------:R-:W-:Y:S01]  /*60b0*/  ULEA UR49, UR61, UR49, 0x18 ;  /* 0x000000313d317291 */ /* 0x000fe2000f8ec0ff */
[----:B------:R-:W-:Y:S01]  /*60c0*/  LOP3.LUT R3, R3, 0x60, RZ, 0xc0, !PT ;  /* 0x0000006003037812 */ /* 0x000fe200078ec0ff */
[C---:B------:R-:W-:Y:S01]  /*60d0*/  IMAD.U32 R23, R63.reuse, 0x10000, RZ ;  /* 0x000100003f177824 */ /* 0x040fe200078e00ff */
[----:B------:R-:W-:Y:S01]  /*60e0*/  LOP3.LUT R63, R63, 0x4, RZ, 0xc0, !PT ;  /* 0x000000043f3f7812 */ /* 0x000fe200078ec0ff */
[----:B------:R-:W-:Y:S01]  /*60f0*/  HFMA2 R66, -RZ, RZ, 0, 0 ;  /* 0x00000000ff427431 */ /* 0x000fe200000001ff */
[----:B------:R-:W3:Y:S01]  /*6100*/  LDC.64 R52, c[0x0][0x8a8] ;  /* 0x00022a00ff347b82 */ /* 0x000ee20000000a00 */
[----:B------:R-:W-:Y:S01]  /*6110*/  LOP3.LUT R4, R4, 0x200000, RZ, 0xc0, !PT ;  /* 0x0020000004047812 */ /* 0x000fe200078ec0ff */
[----:B------:R-:W-:Y:S01]  /*6120*/  IMAD.MOV.U32 R22, RZ, RZ, RZ ;  /* 0x000000ffff167224 */ /* 0x000fe200078e00ff */
[----:B------:R-:W-:Y:S01]  /*6130*/  LOP3.LUT R68, R68, 0x200, R5, 0xf8, !PT ;  /* 0x0000020044447812 */ /* 0x000fe200078ef805 */
[----:B------:R-:W-:Y:S01]  /*6140*/  IMAD.MOV.U32 R62, RZ, RZ, RZ ;  /* 0x000000ffff3e7224 */ /* 0x000fe200078e00ff */
[----:B------:R-:W-:Y:S01]  /*6150*/  LOP3.LUT R3, R3, 0xc, R2, 0xf8, !PT ;  /* 0x0000000c03037812 */ /* 0x000fe200078ef802 */
[----:B------:R-:W-:Y:S01]  /*6160*/  IMAD.MOV.U32 R65, RZ, RZ, RZ ;  /* 0x000000ffff417224 */ /* 0x000fe200078e00ff */
[----:B------:R-:W-:Y:S01]  /*6170*/  IADD3 R67, PT, PT, -R63, 0x2, RZ ;  /* 0x000000023f437810 */ /* 0x000fe20007ffe1ff */
[----:B------:R-:W4:Y:S01]  /*6180*/  LDS R0, [UR49+0x130] ;  /* 0x00013031ff007984 */ /* 0x000f220008000800 */
[----:B-1----:R-:W-:Y:S01]  /*6190*/  IMAD.U32 R71, RZ, RZ, UR4 ;  /* 0x00000004ff477e24 */ /* 0x002fe2000f8e00ff */
[----:B------:R-:W-:Y:S01]  /*61a0*/  UIADD3 UR4, UPT, UPT, UR49, 0x200, URZ ;  /* 0x0000020031047890 */ /* 0x000fe2000fffe0ff */
[----:B------:R-:W-:Y:S01]  /*61b0*/  LOP3.LUT R23, R4, 0x400000, R23, 0xf8, !PT ;  /* 0x0040000004177812 */ /* 0x000fe200078ef817 */
[----:B------:R-:W-:Y:S01]  /*61c0*/  IMAD.U32 R70, RZ, RZ, UR5 ;  /* 0x00000005ff467e24 */ /* 0x000fe2000f8e00ff */
[----:B------:R-:W-:Y:S01]  /*61d0*/  LOP3.LUT R68, R68, R3, RZ, 0xfc, !PT ;  /* 0x0000000344447212 */ /* 0x000fe200078efcff */
[----:B------:R-:W-:Y:S01]  /*61e0*/  IMAD.MOV R64, RZ, RZ, -R64 ;  /* 0x000000ffff407224 */ /* 0x000fe200078e0a40 */
[----:B------:R-:W1:Y:S01]  /*61f0*/  LDCU UR62, c[0x0][0x370] ;  /* 0x00006e00ff3e77ac */ /* 0x000e620008000800 */
[----:B------:R-:W-:Y:S01]  /*6200*/  MOV R72, UR4 ;  /* 0x0000000400487c02 */ /* 0x000fe20008000f00 */
[----:B------:R-:W-:Y:S01]  /*6210*/  IMAD.MOV R63, RZ, RZ, -R63 ;  /* 0x000000ffff3f7224 */ /* 0x000fe200078e0a3f */
[----:B------:R-:W-:Y:S01]  /*6220*/  LEA R68, R68, UR4, 0x2 ;  /* 0x0000000444447c11 */ /* 0x000fe2000f8e10ff */
[----:B------:R-:W-:Y:S01]  /*6230*/  IMAD.SHL.U32 R67, R67, 0x10, RZ ;  /* 0x0000001043437824 */ /* 0x000fe200078e00ff */
[----:B------:R-:W-:Y:S01]  /*6240*/  UMOV UR52, 0x1 ;  /* 0x0000000100347882 */ /* 0x000fe20000000000 */
[----:B------:R-:W1:Y:S01]  /*6250*/  LDCU UR42, c[0x0][0xb0c] ;  /* 0x00016180ff2a77ac */ /* 0x000e620008000800 */
[----:B------:R-:W1:Y:S01]  /*6260*/  LDCU UR38, c[0x0][0xb30] ;  /* 0x00016600ff2677ac */ /* 0x000e620008000800 */
[----:B------:R-:W1:Y:S01]  /*6270*/  LDCU.64 UR54, c[0x0][0x888] ;  /* 0x00011100ff3677ac */ /* 0x000e620008000a00 */
[----:B------:R-:W1:Y:S01]  /*6280*/  LDCU.64 UR40, c[0x0][0xb28] ;  /* 0x00016500ff2877ac */ /* 0x000e620008000a00 */
[----:B------:R-:W1:Y:S01]  /*6290*/  LDCU.128 UR56, c[0x0][0xb10] ;  /* 0x00016200ff3877ac */ /* 0x000e620008000c00 */
[----:B------:R-:W1:Y:S01]  /*62a0*/  LDCU UR53, c[0x0][0x374] ;  /* 0x00006e80ff3577ac */ /* 0x000e620008000800 */
[----:B------:R-:W-:Y:S01]  /*62b0*/  UMOV UR48, URZ ;  /* 0x000000ff00307c82 */ /* 0x000fe20008000000 */
[----:B------:R-:W-:Y:S01]  /*62c0*/  UMOV UR51, URZ ;  /* 0x000000ff00337c82 */ /* 0x000fe20008000000 */
[----:B------:R-:W-:Y:S01]  /*62d0*/  UMOV UR50, URZ ;  /* 0x000000ff00327c82 */ /* 0x000fe20008000000 */
[----:B-1234-:R-:W-:-:S07]  /*62e0*/  IADD3 R23, PT, PT, R0, R23, RZ ;  /* 0x0000001700177210 */ /* 0x01efce0007ffe0ff */
.L_x_132:
[C---:B------:R-:W-:Y:S02]  /*62f0*/  LEA R3, R62.reuse, UR49, 0x3 ;  /* 0x000000313e037c11 */ /* 0x040fe4000f8e18ff */
[----:B------:R-:W-:Y:S02]  /*6300*/  SHF.L.U32 R0, R65, 0x1f, RZ ;  /* 0x0000001f41007819 */ /* 0x000fe400000006ff */
[----:B-1----:R-:W-:Y:S02]  /*6310*/  LEA R5, R62, UR49, 0x4 ;  /* 0x000000313e057c11 */ /* 0x002fe4000f8e20ff */
[----:B------:R-:W1:Y:S02]  /*6320*/  SYNCS.PHASECHK.TRANS64.TRYWAIT P0, [R3+URZ+0x80], R0 ;  /* 0x00008000030075a7 */ /* 0x000e6400080011ff */
[----:B-1----:R-:W-:Y:S05]  /*6330*/  @!P0 BRA `(.L_x_102) ;  /* 0x0000002c00fc8947 */ /* 0x002fea0003800000 */
.L_x_177:
[----:B------:R-:W2:Y:S01]  /*6340*/  LDS.128 R4, [R5+0x110] ;  /* 0x0001100005047984 */ /* 0x000ea20000000c00 */
[----:B------:R-:W-:Y:S01]  /*6350*/  UISETP.GE.AND UP0, UPT, UR39, 0x1, UPT ;  /* 0x000000012700788c */ /* 0x000fe2000bf06270 */
[----:B------:R-:W-:Y:S01]  /*6360*/  @!PT LDS RZ, [RZ] ;  /* 0x00000000fffff984 */ /* 0x000fe20000000800 */
[----:B------:R-:W-:Y:S01]  /*6370*/  @!PT LDS RZ, [RZ] ;  /* 0x00000000fffff984 */ /* 0x000fe20000000800 */
[----:B------:R-:W-:Y:S01]  /*6380*/  @!PT LDS RZ, [RZ] ;  /* 0x00000000fffff984 */ /* 0x000fe20000000800 */
[----:B------:R-:W-:Y:S01]  /*6390*/  @!PT LDS RZ, [RZ] ;  /* 0x00000000fffff984 */ /* 0x000fe20000000800 */
[----:B------:R3:W-:Y:S06]  /*63a0*/  MEMBAR.ALL.CTA ;  /* 0x0000000000007992 */ /* 0x0007ec0000008000 */
[----:B---3--:R-:W3:Y:S01]  /*63b0*/  FENCE.VIEW.ASYNC.S ;  /* 0x00000000000073c6 */ /* 0x008ee20000000000 */
[----:B--2---:R-:W-:Y:S11]  /*63c0*/  LOP3.LUT P0, RZ, R6, 0x1, RZ, 0xc0, !PT ;  /* 0x0000000106ff7812 */ /* 0x004ff6000780c0ff */
[----:B------:R-:W-:Y:S02]  /*63d0*/  @!UPT UIADD3 URZ, UPT, UPT, URZ, URZ, URZ ;  /* 0x000000fffffff290 */ /* 0x000fe4000fffe0ff */
[----:B---3--:R-:W-:Y:S01]  /*63e0*/  VOTEU.ANY UP1, P0 ;  /* 0x0000000000ff7886 */ /* 0x008fe20000020100 */
[----:B------:R-:W-:Y:S01]  /*63f0*/  PLOP3.LUT P0, PT, PT, PT, UP1, 0x80, 0x8 ;  /* 0x000000000008781c */ /* 0x000fe20003f0f018 */
[----:B------:R-:W-:Y:S06]  /*6400*/  UP2UR UR4, UPR, URZ, 0x2 ;  /* 0x00000002ff047883 */ /* 0x000fec0008000000 */
[----:B------:R-:W-:Y:S06]  /*6410*/  IMAD.U32 R73, RZ, RZ, UR4 ;  /* 0x00000004ff497e24 */ /* 0x000fec000f8e00ff */
[----:B-1----:R-:W-:Y:S02]  /*6420*/  @P0 SHF.R.U32.HI R0, RZ, 0x10, R5 ;  /* 0x00000010ff000819 */ /* 0x002fe40000011605 */
        /* <DEDUP_REMOVED lines=12> */
[----:B------:R-:W2:Y:S01]  /*64f0*/  LDCU UR12, c[0x0][0xb20] ;  /* 0x00016400ff0c77ac */ /* 0x000ea20008000800 */
[----:B------:R-:W-:Y:S02]  /*6500*/  UIMAD.WIDE.U32 UR4, UR53, UR59, URZ ;  /* 0x0000003b350472a5 */ /* 0x000fe4000f8e00ff */
[----:B------:R-:W-:Y:S02]  /*6510*/  UIMAD.WIDE.U32 UR6, UR62, UR56, URZ ;  /* 0x000000383e0672a5 */ /* 0x000fe4000f8e00ff */
[----:B------:R-:W-:Y:S02]  /*6520*/  UISETP.NE.AND UP0, UPT, UR58, 0x1, UPT ;  /* 0x000000013a00788c */ /* 0x000fe4000bf05270 */
[----:B------:R-:W-:Y:S02]  /*6530*/  UIMAD.WIDE.U32 UR8, UR36, UR59, URZ ;  /* 0x0000003b240872a5 */ /* 0x000fe4000f8e00ff */
[----:B------:R-:W-:Y:S02]  /*6540*/  UIMAD.WIDE.U32 UR10, UR37, UR56, URZ ;  /* 0x00000038250a72a5 */ /* 0x000fe4000f8e00ff */
[----:B------:R-:W-:Y:S02]  /*6550*/  UISETP.NE.AND UP1, UPT, UR42, 0x1, UPT ;  /* 0x000000012a00788c */ /* 0x000fe4000bf25270 */
[----:B------:R-:W-:Y:S01]  /*6560*/  UISETP.NE.AND UP2, UPT, UR39, 0x1, UPT ;  /* 0x000000012700788c */ /* 0x000fe2000bf45270 */
[----:B------:R-:W-:Y:S02]  /*6570*/  UMOV UR4, UR5 ;  /* 0x0000000500047c82 */ /* 0x000fe40008000000 */
[----:B--2---:R-:W-:Y:S03]  /*6580*/  USHF.R.U32.HI UR5, URZ, UR12, UR4 ;  /* 0x0000000cff057299 */ /* 0x004fe60008011604 */
[----:B------:R-:W-:Y:S02]  /*6590*/  UMOV UR4, UR7 ;  /* 0x0000000700047c82 */ /* 0x000fe40008000000 */
[----:B------:R-:W-:Y:S02]  /*65a0*/  USHF.R.U32.HI UR7, URZ, UR57, UR4 ;  /* 0x00000039ff077299 */ /* 0x000fe40008011604 */
[----:B------:R-:W-:Y:S02]  /*65b0*/  USEL UR4, UR53, UR5, !UP0 ;  /* 0x0000000535047287 */ /* 0x000fe4000c000000 */
[----:B------:R-:W-:Y:S01]  /*65c0*/  USEL UR7, UR62, UR7, !UP1 ;  /* 0x000000073e077287 */ /* 0x000fe2000c800000 */
[----:B------:R-:W-:Y:S01]  /*65d0*/  UMOV UR5, UR9 ;  /* 0x0000000900057c82 */ /* 0x000fe20008000000 */
[----:B------:R-:W-:Y:S02]  /*65e0*/  UIMAD.WIDE.U32 UR8, UR4, UR40, URZ ;  /* 0x00000028040872a5 */ /* 0x000fe4000f8e00ff */
[----:B------:R-:W-:Y:S03]  /*65f0*/  USHF.R.U32.HI UR6, URZ, UR12, UR5 ;  /* 0x0000000cff067299 */ /* 0x000fe60008011605 */
[----:B------:R-:W-:Y:S01]  /*6600*/  UMOV UR5, UR11 ;  /* 0x0000000b00057c82 */ /* 0x000fe20008000000 */
[----:B------:R-:W-:Y:S02]  /*6610*/  UIMAD.WIDE.U32 UR10, UR7, UR40, URZ ;  /* 0x00000028070a72a5 */ /* 0x000fe4000f8e00ff */
[----:B------:R-:W-:Y:S02]  /*6620*/  USHF.R.U32.HI UR12, URZ, UR57, UR5 ;  /* 0x00000039ff0c7299 */ /* 0x000fe40008011605 */
[----:B------:R-:W-:Y:S01]  /*6630*/  USEL UR6, UR36, UR6, !UP0 ;  /* 0x0000000624067287 */ /* 0x000fe2000c000000 */
[----:B------:R-:W-:Y:S02]  /*6640*/  UMOV UR5, UR9 ;  /* 0x0000000900057c82 */ /* 0x000fe40008000000 */
[----:B------:R-:W-:Y:S01]  /*6650*/  UMOV UR10, UR11 ;  /* 0x0000000b000a7c82 */ /* 0x000fe20008000000 */
[----:B------:R-:W-:Y:S02]  /*6660*/  @UP2 USHF.R.U32.HI UR4, URZ, UR41, UR5 ;  /* 0x00000029ff042299 */ /* 0x000fe40008011605 */
[----:B------:R-:W-:Y:S02]  /*6670*/  @UP2 USHF.R.U32.HI UR7, URZ, UR41, UR10 ;  /* 0x00000029ff072299 */ /* 0x000fe4000801160a */
[----:B------:R-:W-:Y:S02]  /*6680*/  UIMAD UR4, UR39, UR4, URZ ;  /* 0x00000004270472a4 */ /* 0x000fe4000f8e02ff */
[----:B------:R-:W-:Y:S02]  /*6690*/  UIMAD.WIDE.U32 UR10, UR6, UR40, URZ ;  /* 0x00000028060a72a5 */ /* 0x000fe4000f8e00ff */
[----:B------:R-:W-:Y:S02]  /*66a0*/  USEL UR5, UR37, UR12, !UP1 ;  /* 0x0000000c25057287 */ /* 0x000fe4000c800000 */
[----:B------:R-:W-:Y:S02]  /*66b0*/  UIMAD UR8, UR39, UR7, URZ ;  /* 0x00000007270872a4 */ /* 0x000fe4000f8e02ff */
[----:B------:R-:W-:Y:S03]  /*66c0*/  UISETP.GE.AND UP0, UPT, UR6, UR4, UPT ;  /* 0x000000040600728c */ /* 0x000fe6000bf06270 */
[----:B------:R-:W-:Y:S01]  /*66d0*/  UMOV UR4, UR11 ;  /* 0x0000000b00047c82 */ /* 0x000fe20008000000 */
[----:B------:R-:W-:Y:S02]  /*66e0*/  UISETP.GE.OR UP0, UPT, UR5, UR8, UP0 ;  /* 0x000000080500728c */ /* 0x000fe40008706670 */
[----:B------:R-:W-:Y:S02]  /*66f0*/  USHF.R.U32.HI UR4, URZ, UR41, UR4 ;  /* 0x00000029ff047299 */ /* 0x000fe40008011604 */
[----:B------:R-:W-:Y:S02]  /*6700*/  UIMAD.WIDE.U32 UR8, UR5, UR40, URZ ;  /* 0x00000028050872a5 */ /* 0x000fe4000f8e00ff */
[----:B------:R-:W-:Y:S02]  /*6710*/  USEL UR11, UR6, UR4, !UP2 ;  /* 0x00000004060b7287 */ /* 0x000fe4000d000000 */
[----:B------:R-:W-:Y:S02]  /*6720*/  UIADD3 UR8, UPT, UPT, -UR5, URZ, URZ ;  /* 0x000000ff05087290 */ /* 0x000fe4000fffe1ff */
[----:B------:R-:W-:Y:S01]  /*6730*/  UIADD3 UR10, UPT, UPT, -UR11, URZ, URZ ;  /* 0x000000ff0b0a7290 */ /* 0x000fe2000fffe1ff */
[----:B------:R-:W-:Y:S01]  /*6740*/  @!UP0 UMOV UR4, UR9 ;  /* 0x0000000900048c82 */ /* 0x000fe20008000000 */
[----:B------:R-:W-:Y:S02]  /*6750*/  UIADD3 UR9, UPT, UPT, -UR6, URZ, URZ ;  /* 0x000000ff06097290 */ /* 0x000fe4000fffe1ff */
[----:B------:R-:W-:Y:S02]  /*6760*/  @!UP0 USHF.R.U32.HI UR4, URZ, UR41, UR4 ;  /* 0x00000029ff048299 */ /* 0x000fe40008011604 */
[----:B------:R-:W-:Y:S02]  /*6770*/  UIMAD UR10, UR39, UR10, UR6 ;  /* 0x0000000a270a72a4 */ /* 0x000fe4000f8e0206 */
[----:B------:R-:W-:Y:S04]  /*6780*/  @!UP0 USEL UR4, UR5, UR4, !UP2 ;  /* 0x0000000405048287 */ /* 0x000fe8000d000000 */
[----:B------:R-:W-:Y:S02]  /*6790*/  @!UP0 UIMAD UR10, UR7, UR10, UR4 ;  /* 0x0000000a070a82a4 */ /* 0x000fe4000f8e0204 */
[----:B------:R-:W-:Y:S02]  /*67a0*/  @!UP0 UIADD3 UR11, UPT, UPT, UR11, -UR4, URZ ;  /* 0x800000040b0b8290 */ /* 0x000fe4000fffe0ff */
[----:B------:R-:W-:Y:S02]  /*67b0*/  UIMAD UR7, UR42, UR8, UR37 ;  /* 0x000000082a0772a4 */ /* 0x000fe4000f8e0225 */
[----:B------:R-:W-:Y:S02]  /*67c0*/  @!UP0 UIMAD UR6, UR11, UR39, UR5 ;  /* 0x000000270b0682a4 */ /* 0x000fe4000f8e0205 */
[----:B------:R-:W-:Y:S01]  /*67d0*/  UIMAD UR4, UR58, UR9, UR36 ;  /* 0x000000093a0472a4 */ /* 0x000fe2000f8e0224 */
[----:B------:R-:W-:Y:S02]  /*67e0*/  @!UP0 UMOV UR5, UR10 ;  /* 0x0000000a00058c82 */ /* 0x000fe40008000000 */
[----:B------:R-:W-:Y:S02]  /*67f0*/  UIMAD UR37, UR5, UR42, UR7 ;  /* 0x0000002a052572a4 */ /* 0x000fe4000f8e0207 */
[----:B------:R-:W-:Y:S11]  /*6800*/  UIMAD UR36, UR6, UR58, UR4 ;  /* 0x0000003a062472a4 */ /* 0x000ff6000f8e0204 */
[----:B------:R-:W-:Y:S01]  /*6810*/  @!UPT UIADD3 URZ, UPT, UPT, URZ, URZ, URZ ;  /* 0x000000fffffff290 */ /* 0x000fe2000fffe0ff */
.L_x_103:
[----:B------:R-:W-:Y:S01]  /*6820*/  UISETP.NE.AND UP0, UPT, UR38, 0x1, UPT ;  /* 0x000000012600788c */ /* 0x000fe2000bf05270 */
[----:B------:R-:W-:Y:S01]  /*6830*/  R2UR UR11, R72 ;  /* 0x00000000480b72ca */ /* 0x000fe200000e0000 */
[----:B------:R-:W-:Y:S01]  /*6840*/  USHF.L.U32 UR46, UR20, 0x6, URZ ;  /* 0x00000006142e7899 */ /* 0x000fe200080006ff */
[----:B------:R-:W-:Y:S01]  /*6850*/  IADD3 R62, PT, PT, R62, 0x1, RZ ;  /* 0x000000013e3e7810 */ /* 0x000fe20007ffe0ff */
[----:B------:R-:W-:Y:S07]  /*6860*/  USHF.L.U32 UR45, UR21, 0x6, URZ ;  /* 0x00000006152d7899 */ /* 0x000fee00080006ff */
[----:B------:R-:W2:Y:S01]  /*6870*/  @!UP0 LDCU.128 UR12, c[0x0][0xb10] ;  /* 0x00016200ff0c87ac */ /* 0x000ea20008000c00 */
[----:B------:R-:W3:Y:S01]  /*6880*/  @!UP0 LDCU UR5, c[0x0][0xb0c] ;  /* 0x00016180ff0587ac */ /* 0x000ee20008000800 */
[----:B------:R-:W4:Y:S01]  /*6890*/  @!UP0 LDCU UR10, c[0x0][0xb20] ;  /* 0x00016400ff0a87ac */ /* 0x000f220008000800 */
[----:B--2---:R-:W-:Y:S02]  /*68a0*/  UIMAD.WIDE.U32 UR8, UR37, UR12, URZ ;  /* 0x0000000c250872a5 */ /* 0x004fe4000f8e00ff */
[----:B------:R-:W-:Y:S02]  /*68b0*/  UIMAD.WIDE.U32 UR6, UR36, UR15, URZ ;  /* 0x0000000f240672a5 */ /* 0x000fe4000f8e00ff */
[----:B------:R-:W-:Y:S03]  /*68c0*/  @!UP0 UISETP.NE.AND UP1, UPT, UR14, 0x1, UPT ;  /* 0x000000010e00888c */ /* 0x000fe6000bf25270 */
[----:B------:R-:W-:Y:S01]  /*68d0*/  @!UP0 UMOV UR4, UR9 ;  /* 0x0000000900048c82 */ /* 0x000fe20008000000 */
[----:B---3--:R-:W-:Y:S02]  /*68e0*/  @!UP0 UISETP.NE.AND UP2, UPT, UR5, 0x1, UPT ;  /* 0x000000010500888c */ /* 0x008fe4000bf45270 */
[----:B------:R-:W-:Y:S01]  /*68f0*/  @!UP0 USHF.R.U32.HI UR4, URZ, UR13, UR4 ;  /* 0x0000000dff048299 */ /* 0x000fe20008011604 */
[----:B------:R-:W-:Y:S02]  /*6900*/  @!UP0 UMOV UR6, UR7 ;  /* 0x0000000700068c82 */ /* 0x000fe40008000000 */
[----:B----4-:R-:W-:Y:S02]  /*6910*/  @!UP0 USHF.R.U32.HI UR6, URZ, UR10, UR6 ;  /* 0x0000000aff068299 */ /* 0x010fe40008011606 */
[----:B------:R-:W-:Y:S02]  /*6920*/  @!UP0 USEL UR7, UR37, UR4, !UP2 ;  /* 0x0000000425078287 */ /* 0x000fe4000d000000 */
[----:B------:R-:W-:Y:S04]  /*6930*/  @!UP0 USEL UR6, UR36, UR6, !UP1 ;  /* 0x0000000624068287 */ /* 0x000fe8000c800000 */
[----:B------:R-:W-:Y:S02]  /*6940*/  @!UP0 UIADD3 UR4, UPT, UPT, -UR7, UR6, URZ ;  /* 0x0000000607048290 */ /* 0x000fe4000fffe1ff */
[----:B------:R-:W-:Y:S02]  /*6950*/  @!UP0 UIADD3 UR6, UPT, UPT, UR7, -UR6, URZ ;  /* 0x8000000607068290 */ /* 0x000fe4000fffe0ff */
[----:B------:R-:W-:Y:S02]  /*6960*/  @!UP0 UIMAD UR37, UR4, UR5, UR37 ;  /* 0x00000005042582a4 */ /* 0x000fe4000f8e0225 */
[----:B------:R-:W-:Y:S02]  /*6970*/  @!UP0 UIMAD UR36, UR6, UR14, UR36 ;  /* 0x0000000e062482a4 */ /* 0x000fe4000f8e0224 */
[----:B------:R-:W-:Y:S09]  /*6980*/  ULOP3.LUT UP0, URZ, UR11, 0x1b0, URZ, 0xc0, !UPT ;  /* 0x000001b00bff7892 */ /* 0x000ff2000f80c0ff */
[----:B------:R-:W-:Y:S05]  /*6990*/  BRA.U !UP0, `(.L_x_104) ;  /* 0x00000001087c7547 */ /* 0x000fea000b800000 */
[----:B------:R-:W2:Y:S01]  /*69a0*/  LDCU.64 UR8, c[0x4][0x80] ;  /* 0x01001000ff0877ac */ /* 0x000ea20008000a00 */
[----:B------:R-:W-:Y:S01]  /*69b0*/  MOV R2, 0x0 ;  /* 0x0000000000027802 */ /* 0x000fe20000000f00 */
[----:B------:R-:W-:Y:S02]  /*69c0*/  HFMA2 R12, -RZ, RZ, 0, 5.9604644775390625e-08 ;  /* 0x00000001ff0c7431 */ /* 0x000fe400000001ff */
[----:B------:R-:W-:Y:S01]  /*69d0*/  IMAD.MOV.U32 R8, RZ, RZ, 0x70 ;  /* 0x00000070ff087424 */ /* 0x000fe200078e00ff */
[----:B------:R3:W4:Y:S01]  /*69e0*/  LDC.64 R14, c[0x4][R2] ;  /* 0x01000000020e7b82 */ /* 0x0007220000000a00 */
[----:B------:R-:W1:Y:S01]  /*69f0*/  LDCU.64 UR6, c[0x4][0x88] ;  /* 0x01001100ff0677ac */ /* 0x000e620008000a00 */
[----:B------:R-:W-:Y:S01]  /*6a00*/  IMAD.MOV.U32 R13, RZ, RZ, RZ ;  /* 0x000000ffff0d7224 */ /* 0x000fe200078e00ff */
[----:B------:R-:W1:Y:S01]  /*6a10*/  LDCU.64 UR4, c[0x4][0x8] ;  /* 0x01000100ff0477ac */ /* 0x000e620008000a00 */
[----:B--2---:R-:W-:Y:S01]  /*6a20*/  MOV R5, UR9 ;  /* 0x0000000900057c02 */ /* 0x004fe20008000f00 */
[----:B------:R-:W-:Y:S01]  /*6a30*/  IMAD.U32 R4, RZ, RZ, UR8 ;  /* 0x00000008ff047e24 */ /* 0x000fe2000f8e00ff */
[----:B-1----:R-:W-:Y:S01]  /*6a40*/  MOV R7, UR7 ;  /* 0x0000000700077c02 */ /* 0x002fe20008000f00 */
[----:B------:R-:W-:Y:S01]  /*6a50*/  IMAD.U32 R6, RZ, RZ, UR6 ;  /* 0x00000006ff067e24 */ /* 0x000fe2000f8e00ff */
[----:B------:R-:W-:Y:S01]  /*6a60*/  MOV R11, UR5 ;  /* 0x00000005000b7c02 */ /* 0x000fe20008000f00 */
[----:B------:R-:W-:Y:S02]  /*6a70*/  IMAD.U32 R10, RZ, RZ, UR4 ;  /* 0x00000004ff0a7e24 */ /* 0x000fe4000f8e00ff */
[----:B------:R-:W-:Y:S07]  /*6a80*/  LEPC R20, `(.L_x_105) ;  /* 0x000000001014794e */ /* 0x000fee0000000000 */
[----:B---345:R-:W-:Y:S05]  /*6a90*/  CALL.ABS.NOINC R14 ;  /* 0x000000000e007343 */ /* 0x038fea0003c00000 */
.L_x_105:
[----:B------:R-:W1:Y:S01]  /*6aa0*/  LDCU.64 UR8, c[0x4][0x80] ;  /* 0x01001000ff0877ac */ /* 0x000e620008000a00 */
[----:B------:R-:W2:Y:S01]  /*6ab0*/  LDC.64 R2, c[0x4][R2] ;  /* 0x0100000002027b82 */ /* 0x000ea20000000a00 */
[----:B------:R-:W-:Y:S02]  /*6ac0*/  HFMA2 R12, -RZ, RZ, 0, 5.9604644775390625e-08 ;  /* 0x00000001ff0c7431 */ /* 0x000fe400000001ff */
[----:B------:R-:W-:Y:S02]  /*6ad0*/  IMAD.MOV.U32 R8, RZ, RZ, 0x70 ;  /* 0x00000070ff087424 */ /* 0x000fe400078e00ff */
[----:B------:R-:W-:Y:S01]  /*6ae0*/  IMAD.MOV.U32 R13, RZ, RZ, RZ ;  /* 0x000000ffff0d7224 */ /* 0x000fe200078e00ff */
[----:B------:R-:W3:Y:S01]  /*6af0*/  LDCU.64 UR6, c[0x4][0x88] ;  /* 0x01001100ff0677ac */ /* 0x000ee20008000a00 */
[----:B------:R-:W4:Y:S01]  /*6b00*/  LDCU.64 UR4, c[0x4][0x8] ;  /* 0x01000100ff0477ac */ /* 0x000f220008000a00 */
[----:B-1----:R-:W-:Y:S02]  /*6b10*/  MOV R4, UR8 ;  /* 0x0000000800047c02 */ /* 0x002fe40008000f00 */
[----:B------:R-:W-:Y:S02]  /*6b20*/  MOV R5, UR9 ;  /* 0x0000000900057c02 */ /* 0x000fe40008000f00 */
[----:B---3--:R-:W-:Y:S01]  /*6b30*/  MOV R7, UR7 ;  /* 0x0000000700077c02 */ /* 0x008fe20008000f00 */
[----:B------:R-:W-:Y:S01]  /*6b40*/  IMAD.U32 R6, RZ, RZ, UR6 ;  /* 0x00000006ff067e24 */ /* 0x000fe2000f8e00ff */
[----:B----4-:R-:W-:Y:S01]  /*6b50*/  MOV R11, UR5 ;  /* 0x00000005000b7c02 */ /* 0x010fe20008000f00 */
[----:B------:R-:W-:Y:S02]  /*6b60*/  IMAD.U32 R10, RZ, RZ, UR4 ;  /* 0x00000004ff0a7e24 */ /* 0x000fe4000f8e00ff */
[----:B------:R-:W-:Y:S07]  /*6b70*/  LEPC R20, `(.L_x_104) ;  /* 0x000000001014794e */ /* 0x000fee0000000000 */
[----:B--2---:R-:W-:Y:S05]  /*6b80*/  CALL.ABS.NOINC R2 ;  /* 0x0000000002007343 */ /* 0x004fea0003c00000 */
.L_x_104:
[----:B------:R-:W-:Y:S02]  /*6b90*/  R2UR UR6, R60 ;  /* 0x000000003c0672ca */ /* 0x000fe400000e0000 */
[----:B------:R-:W-:Y:S02]  /*6ba0*/  R2UR UR5, R71 ;  /* 0x00000000470572ca */ /* 0x000fe400000e0000 */
[----:B------:R-:W-:Y:S02]  /*6bb0*/  R2UR UR4, R70 ;  /* 0x00000000460472ca */ /* 0x000fe400000e0000 */
[----:B------:R-:W-:Y:S02]  /*6bc0*/  ISETP.NE.U32.AND P4, PT, R54, RZ, PT ;  /* 0x000000ff3600720c */ /* 0x000fe40003f85070 */
[----:B------:R-:W-:Y:S02]  /*6bd0*/  ISETP.NE.U32.AND P2, PT, RZ, UR54, PT ;  /* 0x00000036ff007c0c */ /* 0x000fe4000bf45070 */
[----:B------:R-:W-:Y:S02]  /*6be0*/  ISETP.NE.AND.EX P4, PT, R55, RZ, PT, P4 ;  /* 0x000000ff3700720c */ /* 0x000fe40003f85340 */
[----:B------:R-:W-:Y:S01]  /*6bf0*/  ISETP.NE.AND.EX P2, PT, RZ, UR55, PT, P2 ;  /* 0x00000037ff007c0c */ /* 0x000fe2000bf45320 */
[----:B------:R-:W-:Y:S02]  /*6c00*/  UISETP.NE.AND UP2, UPT, UR6, URZ, UPT ;  /* 0x000000ff0600728c */ /* 0x000fe4000bf45270 */
[----:B------:R-:W-:Y:S04]  /*6c10*/  UISETP.NE.U32.AND UP0, UPT, UR5, URZ, UPT ;  /* 0x000000ff0500728c */ /* 0x000fe8000bf05070 */
[----:B------:R-:W-:Y:S01]  /*6c20*/  UISETP.NE.AND.EX UP1, UPT, UR4, URZ, UPT, UP0 ;  /* 0x000000ff0400728c */ /* 0x000fe2000bf25300 */
[----:B------:R-:W-:Y:S01]  /*6c30*/  PLOP3.LUT P1, PT, PT, PT, UP2, 0x80, 0x8 ;  /* 0x000000000008781c */ /* 0x000fe20003f2f028 */
[----:B------:R-:W-:Y:S03]  /*6c40*/  UPLOP3.LUT UP0, UPT, UPT, UPT, UPT, 0x40, 0x4 ;  /* 0x000000000004789c */ /* 0x000fe60003f0e870 */
[----:B------:R-:W-:Y:S06]  /*6c50*/  @UP2 UPLOP3.LUT UP0, UPT, UPT, UPT, UP1, 0x80, 0x8 ;  /* 0x000000000008289c */ /* 0x000fec0003f0f010 */
[----:B------:R-:W-:Y:S01]  /*6c60*/  PLOP3.LUT P0, PT, PT, PT, UP0, 0x80, 0x8 ;  /* 0x000000000008781c */ /* 0x000fe20003f0f008 */
[----:B------:R-:W-:Y:S01]  /*6c70*/  @!UPT UIADD3 URZ, UPT, UPT, URZ, URZ, URZ ;  /* 0x000000fffffff290 */ /* 0x000fe2000fffe0ff */
[----:B------:R-:W-:Y:S11]  /*6c80*/  BRA.U !UP1, `(.L_x_106) ;  /* 0x0000000109407547 */ /* 0x000ff6000b800000 */
[----:B------:R-:W-:Y:S01]  /*6c90*/  UISETP.NE.U32.AND UP0, UPT, UR54, URZ, UPT ;  /* 0x000000ff3600728c */ /* 0x000fe2000bf05070 */
[----:B------:R-:W-:Y:S01]  /*6ca0*/  R2UR UR6, R71 ;  /* 0x00000000470672ca */ /* 0x000fe200000e0000 */
[----:B------:R-:W2:Y:S01]  /*6cb0*/  LDCU.64 UR8, c[0x0][0x358] ;  /* 0x00006b00ff0877ac */ /* 0x000ea20008000a00 */
[----:B------:R-:W-:Y:S02]  /*6cc0*/  HFMA2 R56, -RZ, RZ, 0, 5.9604644775390625e-08 ;  /* 0x00000001ff387431 */ /* 0x000fe400000001ff */
[----:B-1----:R-:W-:Y:S01]  /*6cd0*/  IMAD.MOV.U32 R0, RZ, RZ, 0x1 ;  /* 0x00000001ff007424 */ /* 0x002fe200078e00ff */
[----:B------:R-:W-:Y:S06]  /*6ce0*/  UISETP.NE.AND.EX UP0, UPT, UR55, URZ, UPT, UP0 ;  /* 0x000000ff3700728c */ /* 0x000fec000bf05300 */
[----:B------:R-:W-:Y:S05]  /*6cf0*/  PLOP3.LUT P3, PT, PT, PT, UP0, 0x80, 0x8 ;  /* 0x000000000008781c */ /* 0x000fea0003f6f008 */
[----:B------:R-:W1:Y:S01]  /*6d00*/  @UP0 LDCU.64 UR4, c[0x0][0x888] ;  /* 0x00011100ff0407ac */ /* 0x000e620008000a00 */
[----:B------:R-:W-:Y:S07]  /*6d10*/  @UP0 UIMAD UR6, UR60, UR6, URZ ;  /* 0x000000063c0602a4 */ /* 0x000fee000f8e02ff */
[----:B------:R-:W-:Y:S01]  /*6d20*/  @!P3 PRMT R56, R0, 0x7610, R56 ;  /* 0x000076100038b816 */ /* 0x000fe20000000038 */
[----:B-1----:R-:W-:Y:S06]  /*6d30*/  @UP0 UIMAD.WIDE UR4, UR6, 0x4, UR4 ;  /* 0x00000004060408a5 */ /* 0x002fec000f8e0204 */
[----:B------:R-:W-:Y:S02]  /*6d40*/  IMAD.U32 R2, RZ, RZ, UR4 ;  /* 0x00000004ff027e24 */ /* 0x000fe4000f8e00ff */
[----:B------:R-:W-:Y:S03]  /*6d50*/  IMAD.U32 R3, RZ, RZ, UR5 ;  /* 0x00000005ff037e24 */ /* 0x000fe6000f8e00ff */
[----:B------:R-:W1:Y:S02]  /*6d60*/  @!UP0 LDCU UR4, c[0x0][0x880] ;  /* 0x00011000ff0487ac */ /* 0x000e640008000800 */
[----:B--2--5:R2:W5:Y:S02]  /*6d70*/  @P3 LDG.E R27, desc[UR8][R2.64] ;  /* 0x00000008021b3981 */ /* 0x024564000c1e1900 */
[----:B-12---:R-:W-:Y:S02]  /*6d80*/  @!P3 MOV R27, UR4 ;  /* 0x00000004001bbc02 */ /* 0x006fe40008000f00 */
.L_x_106:
[----:B------:R-:W-:Y:S05]  /*6d90*/  @!P4 BRA `(.L_x_107) ;  /* 0x000000000024c947 */ /* 0x000fea0003800000 */
[----:B------:R-:W-:Y:S01]  /*6da0*/  ISETP.NE.U32.AND P3, PT, R52, RZ, PT ;  /* 0x000000ff3400720c */ /* 0x000fe20003f65070 */
[----:B------:R-:W2:Y:S03]  /*6db0*/  LDCU.64 UR4, c[0x0][0x358] ;  /* 0x00006b00ff0477ac */ /* 0x000ea60008000a00 */
[----:B------:R-:W-:Y:S11]  /*6dc0*/  ISETP.NE.AND.EX P3, PT, R53, RZ, PT, P3 ;  /* 0x000000ff3500720c */ /* 0x000ff60003f65330 */
[----:B------:R-:W-:Y:S02]  /*6dd0*/  @!UPT UIADD3 URZ, UPT, UPT, URZ, URZ, URZ ;  /* 0x000000fffffff290 */ /* 0x000fe4000fffe0ff */
[----:B------:R-:W3:Y:S01]  /*6de0*/  @P3 LDC.64 R2, c[0x0][0x8a8] ;  /* 0x00022a00ff023b82 */ /* 0x000ee20000000a00 */
[----:B-1----:R-:W-:Y:S04]  /*6df0*/  @P3 IMAD R0, R54, UR60, RZ ;  /* 0x0000003c36003c24 */ /* 0x002fe8000f8e02ff */
[----:B---3--:R-:W-:Y:S05]  /*6e00*/  @P3 IMAD.WIDE R2, R0, 0x4, R2 ;  /* 0x0000000400023825 */ /* 0x008fea00078e0202 */
[----:B--2--5:R2:W5:Y:S02]  /*6e10*/  @P3 LDG.E R24, desc[UR4][R2.64] ;  /* 0x0000000402183981 */ /* 0x024564000c1e1900 */
[----:B--2---:R-:W3:Y:S02]  /*6e20*/  @!P3 LDC R24, c[0x0][0x8a0] ;  /* 0x00022800ff18bb82 */ /* 0x004ee40000000800 */
.L_x_107:
[----:B-----5:R-:W-:Y:S01]  /*6e30*/  FSETP.NEU.AND P3, PT, R27, RZ, PT ;  /* 0x000000ff1b00720b */ /* 0x020fe20003f6d000 */
[----:B------:R-:W-:Y:S01]  /*6e40*/  ULOP3.LUT UR4, UR52, 0x1, URZ, 0x3c, !UPT ;  /* 0x0000000134047892 */ /* 0x000fe2000f8e3cff */
[----:B------:R-:W-:Y:S01]  /*6e50*/  SEL R4, RZ, 0xffffffff, P2 ;  /* 0xffffffffff047807 */ /* 0x000fe20001000000 */
[----:B------:R-:W-:Y:S01]  /*6e60*/  IMAD.U32 R79, RZ, RZ, UR48 ;  /* 0x00000030ff4f7e24 */ /* 0x000fe2000f8e00ff */
[----:B------:R-:W-:Y:S01]  /*6e70*/  @P1 LOP3.LUT P2, RZ, R56, 0xff, RZ, 0xc0, !PT ;  /* 0x000000ff38ff1812 */ /* 0x000fe2000784c0ff */
[----:B------:R-:W-:Y:S01]  /*6e80*/  IMAD.SHL.U32 R77, R64, 0x10, RZ ;  /* 0x00000010404d7824 */ /* 0x000fe200078e00ff */
[----:B------:R-:W-:Y:S01]  /*6e90*/  @P1 SEL R3, RZ, 0xffffffff, P3 ;  /* 0xffffffffff031807 */ /* 0x000fe20001800000 */
[----:B------:R-:W-:Y:S01]  /*6ea0*/  IMAD.U32 R82, RZ, RZ, UR4 ;  /* 0x00000004ff527e24 */ /* 0x000fe2000f8e00ff */
[----:B------:R-:W-:Y:S01]  /*6eb0*/  LEA R75, R22, UR49, 0x3 ;  /* 0x00000031164b7c11 */ /* 0x000fe2000f8e18ff */
[----:B------:R-:W-:Y:S01]  /*6ec0*/  IMAD.SHL.U32 R79, R79, 0x2000, RZ ;  /* 0x000020004f4f7824 */ /* 0x000fe200078e00ff */
[----:B------:R-:W-:Y:S01]  /*6ed0*/  @P0 SEL R3, R4, R3, !P2 ;  /* 0x0000000304030207 */ /* 0x000fe20005000000 */
[----:B------:R-:W-:Y:S01]  /*6ee0*/  IMAD.SHL.U32 R76, R63, 0x10, RZ ;  /* 0x000000103f4c7824 */ /* 0x000fe200078e00ff */
[----:B------:R-:W-:Y:S01]  /*6ef0*/  SHF.L.U32 R2, R66, 0x1f, RZ ;  /* 0x0000001f42027819 */ /* 0x000fe200000006ff */
[----:B------:R-:W-:Y:S01]  /*6f00*/  IMAD.IADD R78, R68, 0x1, R79 ;  /* 0x00000001444e7824 */ /* 0x000fe200078e024f */
[----:B------:R-:W-:Y:S01]  /*6f10*/  @P1 LOP3.LUT R3, R3, 0x1, RZ, 0xc0, !PT ;  /* 0x0000000103031812 */ /* 0x000fe200078ec0ff */
[----:B------:R-:W-:Y:S01]  /*6f20*/  BSSY B1, `(.L_x_108) ;  /* 0x0000039000017945 */ /* 0x000fe20003800000 */
[----:B------:R-:W-:Y:S01]  /*6f30*/  PLOP3.LUT P2, PT, PT, PT, UP1, 0x80, 0x8 ;  /* 0x000000000008781c */ /* 0x000fe20003f4f018 */
[----:B------:R-:W-:Y:S01]  /*6f40*/  IMAD.IADD R35, R78, 0x1, R77 ;  /* 0x000000014e237824 */ /* 0x000fe200078e024d */
[----:B------:R-:W-:Y:S01]  /*6f50*/  ISETP.NE.U32.OR P5, PT, R3, 0x1, !P1 ;  /* 0x000000010300780c */ /* 0x000fe20004fa5470 */
[----:B------:R-:W-:Y:S01]  /*6f60*/  IMAD.U32 R3, RZ, RZ, UR48 ;  /* 0x00000030ff037e24 */ /* 0x000fe2000f8e00ff */
[----:B------:R-:W-:Y:S01]  /*6f70*/  LOP3.LUT P4, R61, R56, 0xff, RZ, 0xc0, !PT ;  /* 0x000000ff383d7812 */ /* 0x000fe2000788c0ff */
[----:B------:R-:W-:Y:S01]  /*6f80*/  IMAD.MOV.U32 R80, RZ, RZ, 0x1 ;  /* 0x00000001ff507424 */ /* 0x000fe200078e00ff */
[----:B------:R-:W-:Y:S01]  /*6f90*/  P2R R74, PR, RZ, 0x20 ;  /* 0x00000020ff4a7803 */ /* 0x000fe20000000000 */
[----:B------:R-:W-:Y:S01]  /*6fa0*/  IMAD R25, R22, 0x20, R23 ;  /* 0x0000002016197824 */ /* 0x000fe200078e0217 */
[----:B-1----:R-:W-:Y:S01]  /*6fb0*/  LEA R0, R3, UR49, 0x3 ;  /* 0x0000003103007c11 */ /* 0x002fe2000f8e18ff */
[----:B------:R-:W-:Y:S01]  /*6fc0*/  IMAD.U32 R81, RZ, RZ, UR48 ;  /* 0x00000030ff517e24 */ /* 0x000fe2000f8e00ff */
[----:B------:R-:W-:Y:S02]  /*6fd0*/  SEL R3, RZ, 0xffffffff, P3 ;  /* 0xffffffffff037807 */ /* 0x000fe40001800000 */
[----:B------:R-:W-:Y:S02]  /*6fe0*/  CS2R R38, SRZ ;  /* 0x0000000000267805 */ /* 0x000fe4000001ff00 */
[----:B------:R-:W-:Y:S02]  /*6ff0*/  CS2R R36, SRZ ;  /* 0x0000000000247805 */ /* 0x000fe4000001ff00 */
[----:B------:R-:W-:Y:S02]  /*7000*/  CS2R R42, SRZ ;  /* 0x00000000002a7805 */ /* 0x000fe4000001ff00 */
[----:B------:R-:W-:Y:S02]  /*7010*/  @P2 SEL R3, R4, R3, !P4 ;  /* 0x0000000304032207 */ /* 0x000fe40006000000 */
[----:B------:R-:W-:Y:S02]  /*7020*/  CS2R R40, SRZ ;  /* 0x0000000000287805 */ /* 0x000fe4000001ff00 */
[----:B------:R-:W-:Y:S02]  /*7030*/  @P5 SHF.L.U32 R5, R82, 0x1f, RZ ;  /* 0x0000001f52055819 */ /* 0x000fe400000006ff */
[----:B------:R-:W-:Y:S02]  /*7040*/  CS2R R46, SRZ ;  /* 0x00000000002e7805 */ /* 0x000fe4000001ff00 */
[----:B------:R-:W-:Y:S02]  /*7050*/  LOP3.LUT R3, R3, 0x1, RZ, 0xc0, !PT ;  /* 0x0000000103037812 */ /* 0x000fe400078ec0ff */
[----:B------:R-:W-:Y:S01]  /*7060*/  CS2R R44, SRZ ;  /* 0x00000000002c7805 */ /* 0x000fe2000001ff00 */
[----:B------:R-:W1:Y:S01]  /*7070*/  @P5 SYNCS.PHASECHK.TRANS64.TRYWAIT P1, [R0+URZ+0x40], R5 ;  /* 0x00004005000055a7 */ /* 0x000e6200080211ff */
[----:B------:R-:W-:Y:S02]  /*7080*/  CS2R R50, SRZ ;  /* 0x0000000000327805 */ /* 0x000fe4000001ff00 */
[----:B------:R-:W-:Y:S02]  /*7090*/  ISETP.NE.U32.AND P2, PT, R3, 0x1, PT ;  /* 0x000000010300780c */ /* 0x000fe40003f45070 */
[----:B------:R-:W-:Y:S01]  /*70a0*/  CS2R R48, SRZ ;  /* 0x0000000000307805 */ /* 0x000fe2000001ff00 */
[----:B------:R-:W-:Y:S01]  /*70b0*/  IMAD.IADD R34, R78, 0x1, R76 ;  /* 0x000000014e227824 */ /* 0x000fe200078e024c */
[----:B------:R-:W-:Y:S01]  /*70c0*/  P2R R83, PR, RZ, 0x4 ;  /* 0x00000004ff537803 */ /* 0x000fe20000000000 */
[----:B------:R-:W-:Y:S01]  /*70d0*/  IMAD.IADD R32, R67, 0x1, R35 ;  /* 0x0000000143207824 */ /* 0x000fe200078e0223 */
[----:B------:R2:W4:Y:S01]  /*70e0*/  SYNCS.PHASECHK.TRANS64.TRYWAIT P0, [R75+URZ+0xa0], R2 ;  /* 0x0000a0024b0075a7 */ /* 0x00052200080011ff */
[----:B-1----:R-:W-:Y:S01]  /*70f0*/  @P5 SEL R80, RZ, 0x1, !P1 ;  /* 0x00000001ff505807 */ /* 0x002fe20004800000 */
[----:B--2---:R-:W-:Y:S06]  /*7100*/  @!P5 BRA `(.L_x_109) ;  /* 0x000000000068d947 */ /* 0x004fec0003800000 */
[----:B------:R-:W-:Y:S01]  /*7110*/  ISETP.NE.AND P1, PT, R80, RZ, PT ;  /* 0x000000ff5000720c */ /* 0x000fe20003f25270 */
[----:B------:R-:W-:Y:S01]  /*7120*/  BSSY B0, `(.L_x_110) ;  /* 0x000000d000007945 */ /* 0x000fe20003800000 */
[----:B------:R-:W-:Y:S02]  /*7130*/  CS2R R50, SRZ ;  /* 0x0000000000327805 */ /* 0x000fe4000001ff00 */
[----:B------:R-:W-:Y:S02]  /*7140*/  CS2R R48, SRZ ;  /* 0x0000000000307805 */ /* 0x000fe4000001ff00 */
[----:B------:R-:W-:Y:S02]  /*7150*/  CS2R R46, SRZ ;  /* 0x00000000002e7805 */ /* 0x000fe4000001ff00 */
[----:B------:R-:W-:Y:S02]  /*7160*/  CS2R R44, SRZ ;  /* 0x00000000002c7805 */ /* 0x000fe4000001ff00 */
[----:B------:R-:W-:Y:S02]  /*7170*/  CS2R R42, SRZ ;  /* 0x00000000002a7805 */ /* 0x000fe4000001ff00 */
[----:B------:R-:W-:Y:S02]  /*7180*/  CS2R R40, SRZ ;  /* 0x0000000000287805 */ /* 0x000fe4000001ff00 */
[----:B------:R-:W-:Y:S02]  /*7190*/  CS2R R38, SRZ ;  /* 0x0000000000267805 */ /* 0x000fe4000001ff00 */
[----:B------:R-:W-:Y:S01]  /*71a0*/  CS2R R36, SRZ ;  /* 0x0000000000247805 */ /* 0x000fe2000001ff00 */
[----:B------:R-:W-:Y:S06]  /*71b0*/  @P1 BRA `(.L_x_111) ;  /* 0x00000000000c1947 */ /* 0x000fec0003800000 */
[----:B------:R-:W-:Y:S04]  /*71c0*/  SHF.L.U32 R3, R82, 0x1f, RZ ;  /* 0x0000001f52037819 */ /* 0x000fe800000006ff */
[----:B------:R-:W1:Y:S02]  /*71d0*/  SYNCS.PHASECHK.TRANS64.TRYWAIT P1, [R0+URZ+0x40], R3 ;  /* 0x00004003000075a7 */ /* 0x000e6400080211ff */
[----:B-1----:R-:W-:Y:S05]  /*71e0*/  @!P1 BRA `(.L_x_112) ;  /* 0x0000002000649947 */ /* 0x002fea0003800000 */
.L_x_111:
[----:B------:R-:W-:Y:S05]  /*71f0*/  BSYNC B0 ;  /* 0x0000000000007941 */ /* 0x000fea0003800000 */
.L_x_110:
[----:B------:R-:W-:Y:S01]  /*7200*/  ISETP.NE.AND P1, PT, R83, RZ, PT ;  /* 0x000000ff5300720c */ /* 0x000fe20003f25270 */
[----:B------:R-:W-:Y:S04]  /*7210*/  UIADD3 UR4, UPT, UPT, UR48, 0x1, URZ ;  /* 0x0000000130047890 */ /* 0x000fe8000fffe0ff */
[----:B------:R-:W-:Y:S04]  /*7220*/  UISETP.NE.AND UP0, UPT, UR4, 0x3, UPT ;  /* 0x000000030400788c */ /* 0x000fe8000bf05270 */
[----:B------:R-:W-:Y:S02]  /*7230*/  USEL UR5, URZ, 0x1, UP0 ;  /* 0x00000001ff057887 */ /* 0x000fe40008000000 */
[----:B------:R-:W-:Y:S02]  /*7240*/  USEL UR4, UR4, URZ, UP0 ;  /* 0x000000ff04047287 */ /* 0x000fe40008000000 */
[----:B------:R2:W1:Y:S02]  /*7250*/  @P1 LDS.128 R48, [R78] ;  /* 0x000000004e301984 */ /* 0x0004640000000c00 */
[----:B------:R-:W-:Y:S02]  /*7260*/  LOP3.LUT R82, R82, UR5, RZ, 0x3c, !PT ;  /* 0x0000000552527c12 */ /* 0x000fe4000f8e3cff */
[----:B------:R2:W1:Y:S01]  /*7270*/  @P1 LDS.128 R44, [R35+0x10] ;  /* 0x00001000232c1984 */ /* 0x0004620000000c00 */
[----:B------:R-:W-:Y:S03]  /*7280*/  IMAD.U32 R81, RZ, RZ, UR4 ;  /* 0x00000004ff517e24 */ /* 0x000fe6000f8e00ff */
[----:B------:R2:W1:Y:S04]  /*7290*/  @P1 LDS.128 R40, [R34+0x20] ;  /* 0x0000200022281984 */ /* 0x0004680000000c00 */
[----:B------:R2:W1:Y:S02]  /*72a0*/  @P1 LDS.128 R36, [R32+0x10] ;  /* 0x0000100020241984 */ /* 0x0004640000000c00 */
.L_x_109:
[----:B------:R-:W-:Y:S05]  /*72b0*/  BSYNC B1 ;  /* 0x0000000000017941 */ /* 0x000fea0003800000 */
.L_x_108:
[----:B-1----:R-:W-:Y:S04]  /*72c0*/  SHF.R.U32.HI R0, RZ, 0x15, R25 ;  /* 0x00000015ff007819 */ /* 0x002fe80000011619 */
[----:B------:R-:W-:Y:S01]  /*72d0*/  LOP3.LUT P1, RZ, R0, 0x3, R57, 0x48, !PT ;  /* 0x0000000300ff7812 */ /* 0x000fe20007824839 */
[----:B------:R-:W-:Y:S01]  /*72e0*/  @!UPT UIADD3 URZ, UPT, UPT, URZ, URZ, URZ ;  /* 0x000000fffffff290 */ /* 0x000fe2000fffe0ff */
[----:B----4-:R-:W-:Y:S11]  /*72f0*/  @P0 BRA `(.L_x_113) ;  /* 0x0000000000080947 */ /* 0x010ff60003800000 */
[----:B------:R-:W1:Y:S02]  /*7300*/  SYNCS.PHASECHK.TRANS64.TRYWAIT P0, [R75+URZ+0xa0], R2 ;  /* 0x0000a0024b0075a7 */ /* 0x000e6400080011ff */
[----:B-1----:R-:W-:Y:S05]  /*7310*/  @!P0 BRA `(.L_x_114) ;  /* 0x00000020002c8947 */ /* 0x002fea0003800000 */
.L_x_113:
[----:B------:R-:W-:Y:S05]  /*7320*/  @!P1 BRA `(.L_x_115) ;  /* 0x0000000000409947 */ /* 0x000fea0003800000 */
[----:B------:R-:W4:Y:S01]  /*7330*/  LDCU.64 UR8, c[0x4][0x70] ;  /* 0x01000e00ff0877ac */ /* 0x000f220008000a00 */
[----:B------:R-:W-:Y:S01]  /*7340*/  MOV R3, 0x0 ;  /* 0x0000000000037802 */ /* 0x000fe20000000f00 */
[----:B------:R-:W-:Y:S02]  /*7350*/  HFMA2 R12, -RZ, RZ, 0, 5.9604644775390625e-08 ;  /* 0x00000001ff0c7431 */ /* 0x000fe400000001ff */
[----:B------:R-:W-:Y:S02]  /*7360*/  IMAD.MOV.U32 R8, RZ, RZ, 0x192 ;  /* 0x00000192ff087424 */ /* 0x000fe400078e00ff */
[----:B------:R-:W-:Y:S01]  /*7370*/  IMAD.MOV.U32 R13, RZ, RZ, RZ ;  /* 0x000000ffff0d7224 */ /* 0x000fe200078e00ff */
[----:B------:R-:W5:Y:S01]  /*7380*/  LDCU.64 UR6, c[0x4][0x78] ;  /* 0x01000f00ff0677ac */ /* 0x000f620008000a00 */
[----:B-1----:R-:W1:Y:S01]  /*7390*/  LDC.64 R2, c[0x4][R3] ;  /* 0x0100000003027b82 */ /* 0x002e620000000a00 */
[----:B------:R-:W2:Y:S01]  /*73a0*/  LDCU.64 UR4, c[0x4][0x10] ;  /* 0x01000200ff0477ac */ /* 0x000ea20008000a00 */
[----:B----4-:R-:W-:Y:S01]  /*73b0*/  MOV R5, UR9 ;  /* 0x0000000900057c02 */ /* 0x010fe20008000f00 */
[----:B------:R-:W-:Y:S01]  /*73c0*/  IMAD.U32 R4, RZ, RZ, UR8 ;  /* 0x00000008ff047e24 */ /* 0x000fe2000f8e00ff */
[----:B-----5:R-:W-:Y:S01]  /*73d0*/  MOV R7, UR7 ;  /* 0x0000000700077c02 */ /* 0x020fe20008000f00 */
[----:B------:R-:W-:Y:S01]  /*73e0*/  IMAD.U32 R6, RZ, RZ, UR6 ;  /* 0x00000006ff067e24 */ /* 0x000fe2000f8e00ff */
[----:B--2---:R-:W-:Y:S01]  /*73f0*/  MOV R11, UR5 ;  /* 0x00000005000b7c02 */ /* 0x004fe20008000f00 */
[----:B------:R-:W-:Y:S02]  /*7400*/  IMAD.U32 R10, RZ, RZ, UR4 ;  /* 0x00000004ff0a7e24 */ /* 0x000fe4000f8e00ff */
[----:B------:R-:W-:Y:S07]  /*7410*/  LEPC R20, `(.L_x_115) ;  /* 0x000000001014794e */ /* 0x000fee0000000000 */
[----:B-1-3--:R-:W-:Y:S05]  /*7420*/  CALL.ABS.NOINC R2 ;  /* 0x0000000002007343 */ /* 0x00afea0003c00000 */
.L_x_115:
[----:B------:R-:W-:Y:S01]  /*7430*/  LOP3.LUT R20, R48, 0xffffe000, RZ, 0xc0, !PT ;  /* 0xffffe00030147812 */ /* 0x000fe200078ec0ff */
[----:B------:R-:W-:Y:S05]  /*7440*/  WARPSYNC.ALL ;  /* 0x0000000000007948 */ /* 0x000fea0003800000 */
[----:B------:R-:W-:Y:S01]  /*7450*/  R2UR UR4, R25 ;  /* 0x00000000190472ca */ /* 0x000fe200000e0000 */
[----:B------:R-:W-:Y:S01]  /*7460*/  BSSY.RECONVERGENT B0, `(.L_x_116) ;  /* 0x000005c000007945 */ /* 0x000fe20003800200 */
[----:B------:R-:W-:Y:S02]  /*7470*/  LOP3.LUT R21, R49, 0xffffe000, RZ, 0xc0, !PT ;  /* 0xffffe00031157812 */ /* 0x000fe400078ec0ff */
[----:B------:R-:W-:Y:S02]  /*7480*/  LOP3.LUT R26, R50, 0xffffe000, RZ, 0xc0, !PT ;  /* 0xffffe000321a7812 */ /* 0x000fe400078ec0ff */
[----:B------:R-:W-:Y:S02]  /*7490*/  LOP3.LUT R33, R44, 0xffffe000, RZ, 0xc0, !PT ;  /* 0xffffe0002c217812 */ /* 0x000fe400078ec0ff */
[----:B------:R-:W-:Y:S05]  /*74a0*/  ISETP.NE.AND P0, PT, R69, RZ, PT ;  /* 0x000000ff4500720c */ /* 0x000fea0003f05270 */
[----:B------:R-:W3:Y:S02]  /*74b0*/  LDTM.x16 R4, tmem[UR4] ;  /* 0x00000004000479ee */ /* 0x000ee40008240000 */
[C---:B---3--:R-:W-:Y:S01]  /*74c0*/  FMUL R0, R24.reuse, R4 ;  /* 0x0000000418007220 */ /* 0x048fe20000400000 */
[C---:B-1----:R-:W-:Y:S01]  /*74d0*/  FMUL R2, R24.reuse, R5 ;  /* 0x0000000518027220 */ /* 0x042fe20000400000 */
[C---:B------:R-:W-:Y:S01]  /*74e0*/  FMUL R3, R24.reuse, R6 ;  /* 0x0000000618037220 */ /* 0x040fe20000400000 */
[----:B------:R-:W-:Y:S01]  /*74f0*/  FMUL R7, R24, R7 ;  /* 0x0000000718077220 */ /* 0x000fe20000400000 */
[----:B------:R-:W-:Y:S01]  /*7500*/  FFMA R28, R27, R20, R0 ;  /* 0x000000141b1c7223 */ /* 0x000fe20000000000 */
[----:B------:R-:W-:Y:S01]  /*7510*/  LOP3.LUT R20, R51, 0xffffe000, RZ, 0xc0, !PT ;  /* 0xffffe00033147812 */ /* 0x000fe200078ec0ff */
[C---:B------:R-:W-:Y:S01]  /*7520*/  FFMA R29, R27.reuse, R21, R2 ;  /* 0x000000151b1d7223 */ /* 0x040fe20000000002 */
[----:B------:R-:W-:Y:S01]  /*7530*/  LOP3.LUT R21, R46, 0xffffe000, RZ, 0xc0, !PT ;  /* 0xffffe0002e157812 */ /* 0x000fe200078ec0ff */
[----:B------:R-:W-:Y:S01]  /*7540*/  FFMA R30, R27, R26, R3 ;  /* 0x0000001a1b1e7223 */ /* 0x000fe20000000003 */
[----:B------:R-:W-:Y:S01]  /*7550*/  LOP3.LUT R26, R45, 0xffffe000, RZ, 0xc0, !PT ;  /* 0xffffe0002d1a7812 */ /* 0x000fe200078ec0ff */
[----:B------:R-:W-:Y:S01]  /*7560*/  FFMA R31, R27, R20, R7 ;  /* 0x000000141b1f7223 */ /* 0x000fe20000000007 */
[----:B------:R-:W-:Y:S01]  /*7570*/  LOP3.LUT R20, R47, 0xffffe000, RZ, 0xc0, !PT ;  /* 0xffffe0002f147812 */ /* 0x000fe200078ec0ff */
[C---:B------:R-:W-:Y:S01]  /*7580*/  FMUL R4, R24.reuse, R8 ;  /* 0x0000000818047220 */ /* 0x040fe20000400000 */
[----:B------:R-:W-:Y:S01]  /*7590*/  F2FP.TF32.F32.PACK_B R28, R28 ;  /* 0x0000001cff1c723e */ /* 0x000fe200024050ff */
[C---:B------:R-:W-:Y:S01]  /*75a0*/  FMUL R5, R24.reuse, R9 ;  /* 0x0000000918057220 */ /* 0x040fe20000400000 */
[----:B------:R-:W-:Y:S01]  /*75b0*/  F2FP.TF32.F32.PACK_B R29, R29 ;  /* 0x0000001dff1d723e */ /* 0x000fe200024050ff */
[C---:B------:R-:W-:Y:S01]  /*75c0*/  FMUL R6, R24.reuse, R10 ;  /* 0x0000000a18067220 */ /* 0x040fe20000400000 */
[----:B------:R-:W-:Y:S01]  /*75d0*/  FMUL R11, R24, R11 ;  /* 0x0000000b180b7220 */ /* 0x000fe20000400000 */
[----:B------:R-:W-:Y:S01]  /*75e0*/  F2FP.TF32.F32.PACK_B R30, R30 ;  /* 0x0000001eff1e723e */ /* 0x000fe200024050ff */
[C---:B------:R-:W-:Y:S01]  /*75f0*/  FFMA R4, R27.reuse, R33, R4 ;  /* 0x000000211b047223 */ /* 0x040fe20000000004 */
[----:B------:R-:W-:Y:S01]  /*7600*/  F2FP.TF32.F32.PACK_B R31, R31 ;  /* 0x0000001fff1f723e */ /* 0x000fe200024050ff */
[C---:B------:R-:W-:Y:S01]  /*7610*/  FFMA R5, R27.reuse, R26, R5 ;  /* 0x0000001a1b057223 */ /* 0x040fe20000000005 */
[C---:B------:R-:W-:Y:S01]  /*7620*/  FFMA R6, R27.reuse, R21, R6 ;  /* 0x000000151b067223 */ /* 0x040fe20000000006 */
[----:B------:R-:W-:Y:S01]  /*7630*/  FFMA R7, R27, R20, R11 ;  /* 0x000000141b077223 */ /* 0x000fe2000000000b */
[----:B------:R-:W-:Y:S01]  /*7640*/  LOP3.LUT R33, R40, 0xffffe000, RZ, 0xc0, !PT ;  /* 0xffffe00028217812 */ /* 0x000fe200078ec0ff */
[----:B------:R1:W-:Y:S01]  /*7650*/  STS.128 [R78], R28 ;  /* 0x0000001c4e007388 */ /* 0x0003e20000000c00 */
[----:B------:R-:W-:Y:S01]  /*7660*/  LOP3.LUT R26, R41, 0xffffe000, RZ, 0xc0, !PT ;  /* 0xffffe000291a7812 */ /* 0x000fe200078ec0ff */
[C---:B------:R-:W-:Y:S01]  /*7670*/  FMUL R8, R24.reuse, R12 ;  /* 0x0000000c18087220 */ /* 0x040fe20000400000 */
[----:B------:R-:W-:Y:S01]  /*7680*/  FMUL R9, R24, R13 ;  /* 0x0000000d18097220 */ /* 0x000fe20000400000 */
[----:B------:R-:W-:Y:S01]  /*7690*/  LOP3.LUT R21, R42, 0xffffe000, RZ, 0xc0, !PT ;  /* 0xffffe0002a157812 */ /* 0x000fe200078ec0ff */
[C---:B------:R-:W-:Y:S01]  /*76a0*/  FMUL R10, R24.reuse, R14 ;  /* 0x0000000e180a7220 */ /* 0x040fe20000400000 */
[----:B------:R-:W-:Y:S01]  /*76b0*/  LOP3.LUT R20, R43, 0xffffe000, RZ, 0xc0, !PT ;  /* 0xffffe0002b147812 */ /* 0x000fe200078ec0ff */
[----:B------:R-:W-:Y:S01]  /*76c0*/  FMUL R15, R24, R15 ;  /* 0x0000000f180f7220 */ /* 0x000fe20000400000 */
[----:B------:R-:W-:Y:S01]  /*76d0*/  F2FP.TF32.F32.PACK_B R4, R4 ;  /* 0x00000004ff04723e */ /* 0x000fe200024050ff */
[C---:B------:R-:W-:Y:S01]  /*76e0*/  FFMA R8, R27.reuse, R33, R8 ;  /* 0x000000211b087223 */ /* 0x040fe20000000008 */
[----:B------:R-:W-:Y:S01]  /*76f0*/  F2FP.TF32.F32.PACK_B R5, R5 ;  /* 0x00000005ff05723e */ /* 0x000fe200024050ff */
[C---:B------:R-:W-:Y:S01]  /*7700*/  FFMA R9, R27.reuse, R26, R9 ;  /* 0x0000001a1b097223 */ /* 0x040fe20000000009 */
[----:B------:R-:W-:Y:S01]  /*7710*/  F2FP.TF32.F32.PACK_B R6, R6 ;  /* 0x00000006ff06723e */ /* 0x000fe200024050ff */
[C---:B------:R-:W-:Y:S01]  /*7720*/  FFMA R10, R27.reuse, R21, R10 ;  /* 0x000000151b0a7223 */ /* 0x040fe2000000000a */
[----:B------:R-:W-:Y:S01]  /*7730*/  F2FP.TF32.F32.PACK_B R7, R7 ;  /* 0x00000007ff07723e */ /* 0x000fe200024050ff */
[----:B------:R-:W-:Y:S01]  /*7740*/  FFMA R11, R27, R20, R15 ;  /* 0x000000141b0b7223 */ /* 0x000fe2000000000f */
[----:B------:R-:W-:Y:S01]  /*7750*/  LOP3.LUT R33, R36, 0xffffe000, RZ, 0xc0, !PT ;  /* 0xffffe00024217812 */ /* 0x000fe200078ec0ff */
[C---:B------:R-:W-:Y:S01]  /*7760*/  FMUL R12, R24.reuse, R16 ;  /* 0x00000010180c7220 */ /* 0x040fe20000400000 */
[----:B------:R-:W-:Y:S01]  /*7770*/  LOP3.LUT R26, R37, 0xffffe000, RZ, 0xc0, !PT ;  /* 0xffffe000251a7812 */ /* 0x000fe200078ec0ff */
[----:B------:R1:W-:Y:S01]  /*7780*/  STS.128 [R35+0x10], R4 ;  /* 0x0000100423007388 */ /* 0x0003e20000000c00 */
        /* <DEDUP_REMOVED lines=13> */
[----:B------:R-:W-:Y:S02]  /*7860*/  F2FP.TF32.F32.PACK_B R12, R12 ;  /* 0x0000000cff0c723e */ /* 0x000fe400024050ff */
[----:B------:R-:W-:Y:S01]  /*7870*/  F2FP.TF32.F32.PACK_B R13, R13 ;  /* 0x0000000dff0d723e */ /* 0x000fe200024050ff */
[----:B------:R1:W-:Y:S01]  /*7880*/  STS.128 [R34+0x20], R8 ;  /* 0x0000200822007388 */ /* 0x0003e20000000c00 */
[----:B------:R-:W-:Y:S02]  /*7890*/  F2FP.TF32.F32.PACK_B R14, R14 ;  /* 0x0000000eff0e723e */ /* 0x000fe400024050ff */
[----:B------:R-:W-:Y:S05]  /*78a0*/  F2FP.TF32.F32.PACK_B R15, R15 ;  /* 0x0000000fff0f723e */ /* 0x000fea00024050ff */
[----:B------:R1:W-:Y:S01]  /*78b0*/  STS.128 [R32+0x10], R12 ;  /* 0x0000100c20007388 */ /* 0x0003e20000000c00 */
[----:B------:R-:W-:Y:S01]  /*78c0*/  @!PT LDS RZ, [RZ] ;  /* 0x00000000fffff984 */ /* 0x000fe20000000800 */
[----:B------:R-:W-:Y:S01]  /*78d0*/  @!PT LDS RZ, [RZ] ;  /* 0x00000000fffff984 */ /* 0x000fe20000000800 */
[----:B------:R-:W-:Y:S01]  /*78e0*/  @!PT LDS RZ, [RZ] ;  /* 0x00000000fffff984 */ /* 0x000fe20000000800 */
[----:B------:R-:W-:Y:S01]  /*78f0*/  @!PT LDS RZ, [RZ] ;  /* 0x00000000fffff984 */ /* 0x000fe20000000800 */
[----:B------:R3:W-:Y:S07]  /*7900*/  MEMBAR.ALL.CTA ;  /* 0x0000000000007992 */ /* 0x0007ee0000008000 */
[----:B---3--:R-:W3:Y:S02]  /*7910*/  FENCE.VIEW.ASYNC.S ;  /* 0x00000000000073c6 */ /* 0x008ee40000000000 */
[----:B---3--:R-:W-:Y:S06]  /*7920*/  BAR.SYNC.DEFER_BLOCKING 0x1, 0x80 ;  /* 0x0042000000007b1d */ /* 0x008fec0000010000 */
[----:B------:R-:W-:Y:S05]  /*7930*/  @P0 BRA `(.L_x_117) ;  /* 0x0000000000380947 */ /* 0x000fea0003800000 */
[----:B------:R-:W3:Y:S01]  /*7940*/  LDCU.64 UR6, c[0x0][0x348] ;  /* 0x00006900ff0677ac */ /* 0x000ee20008000a00 */
[----:B------:R-:W-:Y:S01]  /*7950*/  R2UR UR5, R79 ;  /* 0x000000004f0572ca */ /* 0x000fe200000e0000 */
[----:B------:R-:W-:Y:S01]  /*7960*/  UMOV UR47, UR60 ;  /* 0x0000003c002f7c82 */ /* 0x000fe20008000000 */
[----:B------:R-:W-:Y:S01]  /*7970*/  UIADD3 UR9, UPT, UPT, UR45, 0x20, URZ ;  /* 0x000000202d097890 */ /* 0x000fe2000fffe0ff */
[----:B------:R-:W-:Y:S01]  /*7980*/  UMOV UR10, UR46 ;  /* 0x0000002e000a7c82 */ /* 0x000fe20008000000 */
[----:B------:R-:W-:Y:S09]  /*7990*/  UMOV UR11, UR60 ;  /* 0x0000003c000b7c82 */ /* 0x000ff20008000000 */
[----:B------:R-:W-:Y:S02]  /*79a0*/  UIADD3 UR5, UPT, UPT, UR49, UR5, URZ ;  /* 0x0000000531057290 */ /* 0x000fe4000fffe0ff */
[----:B---3--:R-:W-:Y:S02]  /*79b0*/  UIADD3 UR4, UP0, UPT, UR6, 0x680, URZ ;  /* 0x0000068006047890 */ /* 0x008fe4000ff1e0ff */
[----:B------:R-:W-:Y:S02]  /*79c0*/  UIADD3 UR44, UPT, UPT, UR5, 0x200, URZ ;  /* 0x00000200052c7890 */ /* 0x000fe4000fffe0ff */
[----:B------:R-:W-:Y:S02]  /*79d0*/  UIADD3 UR8, UPT, UPT, UR5, 0x1200, URZ ;  /* 0x0000120005087890 */ /* 0x000fe4000fffe0ff */
[----:B------:R-:W-:Y:S09]  /*79e0*/  UIADD3.X UR5, UPT, UPT, URZ, UR7, URZ, UP0, !UPT ;  /* 0x00000007ff057290 */ /* 0x000ff200087fe4ff */
[----:B------:R3:W-:Y:S01]  /*79f0*/  UTMASTG.3D [UR44], [UR4] ;  /* 0x0000002c040073b5 */ /* 0x0007e20008010000 */
[----:B------:R3:W-:Y:S02]  /*7a00*/  UTMASTG.3D [UR8], [UR4] ;  /* 0x00000008040073b5 */ /* 0x0007e40008010000 */
[----:B---3--:R0:W-:Y:S02]  /*7a10*/  UTMACMDFLUSH ;  /* 0x00000000000079b7 */ /* 0x0081e40000000000 */
.L_x_117:
[----:B------:R-:W-:Y:S05]  /*7a20*/  BSYNC.RECONVERGENT B0 ;  /* 0x0000000000007941 */ /* 0x000fea0003800200 */
.L_x_116:
[----:B------:R-:W-:Y:S01]  /*7a30*/  UIADD3 UR43, UPT, UPT, UR48, 0x1, URZ ;  /* 0x00000001302b7890 */ /* 0x000fe2000fffe0ff */
[----:B------:R-:W-:Y:S03]  /*7a40*/  BSSY.RECONVERGENT B0, `(.L_x_118) ;  /* 0x0000005000007945 */ /* 0x000fe60003800200 */
[----:B------:R-:W-:Y:S04]  /*7a50*/  UISETP.NE.AND UP0, UPT, UR43, 0x3, UPT ;  /* 0x000000032b00788c */ /* 0x000fe8000bf05270 */
[----:B------:R-:W-:Y:S01]  /*7a60*/  USEL UR44, UR43, URZ, UP0 ;  /* 0x000000ff2b2c7287 */ /* 0x000fe20008000000 */
[----:B------:R-:W-:Y:S11]  /*7a70*/  @P0 BRA `(.L_x_119) ;  /* 0x0000000000040947 */ /* 0x000ff60003800000 */
[----:B------:R-:W-:Y:S04]  /*7a80*/  DEPBAR.LE SB0, 0x1 ;  /* 0x000080400000791a */ /* 0x000fe80000000000 */
.L_x_119:
[----:B------:R-:W-:Y:S05]  /*7a90*/  BSYNC.RECONVERGENT B0 ;  /* 0x0000000000007941 */ /* 0x000fea0003800200 */
.L_x_118:
[----:B------:R-:W-:Y:S01]  /*7aa0*/  BAR.SYNC.DEFER_BLOCKING 0x1, 0x80 ;  /* 0x0042000000007b1d */ /* 0x000fe20000010000 */
[----:B------:R-:W-:Y:S01]  /*7ab0*/  ISETP.NE.AND P1, PT, R74, RZ, PT ;  /* 0x000000ff4a00720c */ /* 0x000fe20003f25270 */
[----:B------:R-:W-:Y:S01]  /*7ac0*/  UISETP.NE.AND UP0, UPT, UR51, URZ, UPT ;  /* 0x000000ff3300728c */ /* 0x000fe2000bf05270 */
[----:B------:R-:W-:Y:S11]  /*7ad0*/  LEA R2, R81, UR49, 0x3 ;  /* 0x0000003151027c11 */ /* 0x000ff6000f8e18ff */
[----:B------:R-:W-:Y:S01]  /*7ae0*/  @P1 SHF.L.U32 R3, R82, 0x1f, RZ ;  /* 0x0000001f52031819 */ /* 0x000fe200000006ff */
[----:B------:R-:W-:Y:S06]  /*7af0*/  BRA.U !UP0, `(.L_x_120) ;  /* 0x0000000108247547 */ /* 0x000fec000b800000 */
[----:B-1----:R-:W-:Y:S01]  /*7b00*/  IMAD.U32 R5, RZ, RZ, UR50 ;  /* 0x00000032ff057e24 */ /* 0x002fe2000f8e00ff */
[----:B------:R-:W-:Y:S01]  /*7b10*/  MOV R0, UR61 ;  /* 0x0000003d00007c02 */ /* 0x000fe20008000f00 */
[----:B------:R-:W-:Y:S03]  /*7b20*/  UIADD3 UR4, UPT, UPT, UR50, 0x1, URZ ;  /* 0x0000000132047890 */ /* 0x000fe6000fffe0ff */
[----:B------:R-:W-:Y:S01]  /*7b30*/  @P1 LEA R5, R5, UR49, 0x3 ;  /* 0x0000003105051c11 */ /* 0x000fe2000f8e18ff */
[----:B------:R-:W-:Y:S04]  /*7b40*/  UISETP.NE.AND UP0, UPT, UR4, 0x3, UPT ;  /* 0x000000030400788c */ /* 0x000fe8000bf05270 */
[----:B------:R-:W-:Y:S01]  /*7b50*/  @P1 VIADD R5, R5, 0x58 ;  /* 0x0000005805051836 */ /* 0x000fe20000000000 */
[----:B------:R-:W-:Y:S04]  /*7b60*/  USEL UR50, UR4, URZ, UP0 ;  /* 0x000000ff04327287 */ /* 0x000fe80008000000 */
[----:B------:R-:W-:Y:S04]  /*7b70*/  @P1 PRMT R0, R0, 0x654, R5 ;  /* 0x0000065400001816 */ /* 0x000fe80000000005 */
[----:B------:R3:W-:Y:S04]  /*7b80*/  @P1 SYNCS.ARRIVE.TRANS64.RED.A1T0 RZ, [R0+URZ], RZ ;  /* 0x000000ff00ff19a7 */ /* 0x0007e800081004ff */
.L_x_120:
[----:B------:R-:W4:Y:S01]  /*7b90*/  @P1 SYNCS.PHASECHK.TRANS64.TRYWAIT P0, [R2+URZ+0x40], R3 ;  /* 0x00004003020015a7 */ /* 0x000f2200080011ff */
[----:B------:R-:W-:Y:S01]  /*7ba0*/  BSSY B1, `(.L_x_121) ;  /* 0x0000015000017945 */ /* 0x000fe20003800000 */
[----:B----4-:R-:W-:Y:S03]  /*7bb0*/  @P1 SEL R80, RZ, 0x1, !P0 ;  /* 0x00000001ff501807 */ /* 0x010fe60004000000 */
[----:B------:R-:W-:Y:S05]  /*7bc0*/  @!P1 BRA `(.L_x_122) ;  /* 0x0000000000489947 */ /* 0x000fea0003800000 */
[----:B------:R-:W-:Y:S01]  /*7bd0*/  ISETP.NE.AND P1, PT, R83, RZ, PT ;  /* 0x000000ff5300720c */ /* 0x000fe20003f25270 */
[----:B------:R-:W-:Y:S01]  /*7be0*/  BSSY B0, `(.L_x_123) ;  /* 0x000000a000007945 */ /* 0x000fe20003800000 */
[----:B------:R-:W-:Y:S11]  /*7bf0*/  ISETP.NE.AND P0, PT, R80, RZ, PT ;  /* 0x000000ff5000720c */ /* 0x000ff60003f05270 */
[----:B------:R-:W-:Y:S04]  /*7c00*/  @P1 IMAD R81, R81, 0x2000, R68 ;  /* 0x0000200051511824 */ /* 0x000fe800078e0244 */
[----:B-1----:R-:W-:Y:S01]  /*7c10*/  @P1 IMAD.IADD R4, R77, 0x1, R81 ;  /* 0x000000014d041824 */ /* 0x002fe200078e0251 */
[----:B------:R-:W-:Y:S03]  /*7c20*/  @P1 IADD3 R3, PT, PT, R76, R81, RZ ;  /* 0x000000514c031210 */ /* 0x000fe60007ffe0ff */
[----:B---3--:R-:W-:Y:S01]  /*7c30*/  @P1 IMAD.IADD R0, R67, 0x1, R4 ;  /* 0x0000000143001824 */ /* 0x008fe200078e0204 */
[----:B------:R-:W-:Y:S06]  /*7c40*/  @P0 BRA `(.L_x_124) ;  /* 0x00000000000c0947 */ /* 0x000fec0003800000 */
[----:B------:R-:W-:Y:S04]  /*7c50*/  SHF.L.U32 R5, R82, 0x1f, RZ ;  /* 0x0000001f52057819 */ /* 0x000fe800000006ff */
[----:B------:R-:W1:Y:S02]  /*7c60*/  SYNCS.PHASECHK.TRANS64.TRYWAIT P0, [R2+URZ+0x40], R5 ;  /* 0x00004005020075a7 */ /* 0x000e6400080011ff */
[----:B-1----:R-:W-:Y:S05]  /*7c70*/  @!P0 BRA `(.L_x_125) ;  /* 0x0000001400e88947 */ /* 0x002fea0003800000 */
.L_x_124:
[----:B------:R-:W-:Y:S05]  /*7c80*/  BSYNC B0 ;  /* 0x0000000000007941 */ /* 0x000fea0003800000 */
.L_x_123:
[----:B------:R-:W-:Y:S11]  /*7c90*/  ISETP.NE.AND P0, PT, R83, RZ, PT ;  /* 0x000000ff5300720c */ /* 0x000ff60003f05270 */
[----:B------:R-:W-:Y:S02]  /*7ca0*/  @!UPT UIADD3 URZ, UPT, UPT, URZ, URZ, URZ ;  /* 0x000000fffffff290 */ /* 0x000fe4000fffe0ff */
[----:B------:R4:W3:Y:S04]  /*7cb0*/  @P0 LDS.128 R48, [R81] ;  /* 0x0000000051300984 */ /* 0x0008e80000000c00 */
[----:B------:R4:W1:Y:S04]  /*7cc0*/  @P0 LDS.128 R40, [R3+0x20] ;  /* 0x0000200003280984 */ /* 0x0008680000000c00 */
[----:B------:R4:W1:Y:S04]  /*7cd0*/  @P0 LDS.128 R44, [R4+0x10] ;  /* 0x00001000042c0984 */ /* 0x0008680000000c00 */
[----:B------:R4:W1:Y:S02]  /*7ce0*/  @P0 LDS.128 R36, [R0+0x10] ;  /* 0x0000100000240984 */ /* 0x0008640000000c00 */
.L_x_122:
[----:B------:R-:W-:Y:S05]  /*7cf0*/  BSYNC B1 ;  /* 0x0000000000017941 */ /* 0x000fea0003800000 */
.L_x_121:
[----:B---34-:R-:W-:Y:S05]  /*7d00*/  VIADD R0, R25, 0x10 ;  /* 0x0000001019007836 */ /* 0x018fea0000000000 */
[----:B------:R-:W-:Y:S04]  /*7d10*/  SHF.R.U32.HI R0, RZ, 0x15, R0 ;  /* 0x00000015ff007819 */ /* 0x000fe80000011600 */
[----:B------:R-:W-:Y:S11]  /*7d20*/  LOP3.LUT P0, RZ, R0, 0x3, R57, 0x48, !PT ;  /* 0x0000000300ff7812 */ /* 0x000ff60007804839 */
[----:B------:R-:W-:Y:S02]  /*7d30*/  @!UPT UIADD3 URZ, UPT, UPT, URZ, URZ, URZ ;  /* 0x000000fffffff290 */ /* 0x000fe4000fffe0ff */
[----:B------:R-:W-:Y:S05]  /*7d40*/  @!P0 BRA `(.L_x_126) ;  /* 0x0000000000408947 */ /* 0x000fea0003800000 */
[----:B------:R-:W3:Y:S01]  /*7d50*/  LDCU.64 UR8, c[0x4][0x70] ;  /* 0x01000e00ff0877ac */ /* 0x000ee20008000a00 */
[----:B------:R-:W-:Y:S01]  /*7d60*/  MOV R3, 0x0 ;  /* 0x0000000000037802 */ /* 0x000fe20000000f00 */
[----:B-1----:R-:W-:Y:S02]  /*7d70*/  HFMA2 R12, -RZ, RZ, 0, 5.9604644775390625e-08 ;  /* 0x00000001ff0c7431 */ /* 0x002fe400000001ff */
[----:B------:R-:W-:Y:S02]  /*7d80*/  IMAD.MOV.U32 R8, RZ, RZ, 0x192 ;  /* 0x00000192ff087424 */ /* 0x000fe400078e00ff */
[----:B------:R-:W-:Y:S01]  /*7d90*/  IMAD.MOV.U32 R13, RZ, RZ, RZ ;  /* 0x000000ffff0d7224 */ /* 0x000fe200078e00ff */
[----:B------:R-:W1:Y:S01]  /*7da0*/  LDCU.64 UR6, c[0x4][0x78] ;  /* 0x01000f00ff0677ac */ /* 0x000e620008000a00 */
[----:B------:R-:W4:Y:S01]  /*7db0*/  LDC.64 R2, c[0x4][R3] ;  /* 0x0100000003027b82 */ /* 0x000f220000000a00 */
[----:B------:R-:W5:Y:S01]  /*7dc0*/  LDCU.64 UR4, c[0x4][0x10] ;  /* 0x01000200ff0477ac */ /* 0x000f620008000a00 */
[----:B---3--:R-:W-:Y:S01]  /*7dd0*/  MOV R5, UR9 ;  /* 0x0000000900057c02 */ /* 0x008fe20008000f00 */
[----:B------:R-:W-:Y:S01]  /*7de0*/  IMAD.U32 R4, RZ, RZ, UR8 ;  /* 0x00000008ff047e24 */ /* 0x000fe2000f8e00ff */
[----:B-1----:R-:W-:Y:S01]  /*7df0*/  MOV R7, UR7 ;  /* 0x0000000700077c02 */ /* 0x002fe20008000f00 */
[----:B------:R-:W-:Y:S01]  /*7e00*/  IMAD.U32 R6, RZ, RZ, UR6 ;  /* 0x00000006ff067e24 */ /* 0x000fe2000f8e00ff */
[----:B-----5:R-:W-:Y:S01]  /*7e10*/  MOV R11, UR5 ;  /* 0x00000005000b7c02 */ /* 0x020fe20008000f00 */
[----:B------:R-:W-:Y:S02]  /*7e20*/  IMAD.U32 R10, RZ, RZ, UR4 ;  /* 0x00000004ff0a7e24 */ /* 0x000fe4000f8e00ff */
[----:B------:R-:W-:Y:S07]  /*7e30*/  LEPC R20, `(.L_x_126) ;  /* 0x000000001014794e */ /* 0x000fee0000000000 */
[----:B--2-4-:R-:W-:Y:S05]  /*7e40*/  CALL.ABS.NOINC R2 ;  /* 0x0000000002007343 */ /* 0x014fea0003c00000 */
.L_x_126:
[----:B------:R-:W-:Y:S01]  /*7e50*/  ISETP.NE.AND P0, PT, R69, RZ, PT ;  /* 0x000000ff4500720c */ /* 0x000fe20003f05270 */
[----:B------:R-:W-:Y:S05]  /*7e60*/  WARPSYNC.ALL ;  /* 0x0000000000007948 */ /* 0x000fea0003800000 */
[----:B------:R-:W-:Y:S01]  /*7e70*/  R2UR UR4, R25 ;  /* 0x00000000190472ca */ /* 0x000fe200000e0000 */
[----:B------:R-:W-:Y:S01]  /*7e80*/  USHF.L.U32 UR6, UR44, 0xd, URZ ;  /* 0x0000000d2c067899 */ /* 0x000fe200080006ff */
[----:B------:R-:W-:Y:S01]  /*7e90*/  LOP3.LUT R0, R48, 0xffffe000, RZ, 0xc0, !PT ;  /* 0xffffe00030007812 */ /* 0x000fe200078ec0ff */
[----:B------:R-:W-:Y:S01]  /*7ea0*/  BSSY.RECONVERGENT B0, `(.L_x_127) ;  /* 0x0000064000007945 */ /* 0x000fe20003800200 */
[----:B-1----:R-:W-:Y:S02]  /*7eb0*/  LOP3.LUT R2, R49, 0xffffe000, RZ, 0xc0, !PT ;  /* 0xffffe00031027812 */ /* 0x002fe400078ec0ff */
[----:B------:R-:W-:Y:S01]  /*7ec0*/  LOP3.LUT R3, R50, 0xffffe000, RZ, 0xc0, !PT ;  /* 0xffffe00032037812 */ /* 0x000fe200078ec0ff */
[----:B------:R-:W-:Y:S01]  /*7ed0*/  VIADD R79, R68, UR6 ;  /* 0x00000006444f7c36 */ /* 0x000fe20008000000 */
[----:B------:R-:W-:Y:S02]  /*7ee0*/  LOP3.LUT R20, R51, 0xffffe000, RZ, 0xc0, !PT ;  /* 0xffffe00033147812 */ /* 0x000fe400078ec0ff */
[----:B------:R-:W-:Y:S01]  /*7ef0*/  LOP3.LUT R21, R44, 0xffffe000, RZ, 0xc0, !PT ;  /* 0xffffe0002c157812 */ /* 0x000fe200078ec0ff */
[----:B------:R-:W-:Y:S01]  /*7f00*/  IMAD.IADD R76, R76, 0x1, R79 ;  /* 0x000000014c4c7824 */ /* 0x000fe200078e024f */
[----:B------:R-:W-:Y:S01]  /*7f10*/  LOP3.LUT R26, R45, 0xffffe000, RZ, 0xc0, !PT ;  /* 0xffffe0002d1a7812 */ /* 0x000fe200078ec0ff */
[----:B------:R-:W1:Y:S01]  /*7f20*/  LDTM.x16 R4, tmem[UR4+0x10] ;  /* 0x00001004000479ee */ /* 0x000e620008240000 */
[----:B------:R-:W-:Y:S01]  /*7f30*/  LOP3.LUT R29, R46, 0xffffe000, RZ, 0xc0, !PT ;  /* 0xffffe0002e1d7812 */ /* 0x000fe200078ec0ff */
[----:B------:R-:W-:Y:S01]  /*7f40*/  NOP ;  /* 0x0000000000007918 */ /* 0x000fe20000000000 */
[----:B------:R-:W-:Y:S02]  /*7f50*/  IADD3 R75, PT, PT, R75, 0xc0, RZ ;  /* 0x000000c04b4b7810 */ /* 0x000fe40007ffe0ff */
[----:B------:R-:W-:Y:S02]  /*7f60*/  LOP3.LUT R28, R47, 0xffffe000, RZ, 0xc0, !PT ;  /* 0xffffe0002f1c7812 */ /* 0x000fe400078ec0ff */
[----:B--2---:R-:W-:Y:S02]  /*7f70*/  IADD3 R78, PT, PT, R77, R79, RZ ;  /* 0x0000004f4d4e7210 */ /* 0x004fe40007ffe0ff */
[----:B------:R-:W-:Y:S02]  /*7f80*/  LOP3.LUT R77, R75, 0xfefffff8, RZ, 0xc0, !PT ;  /* 0xfefffff84b4d7812 */ /* 0x000fe400078ec0ff */
[----:B------:R-:W-:Y:S01]  /*7f90*/  LOP3.LUT R31, R40, 0xffffe000, RZ, 0xc0, !PT ;  /* 0xffffe000281f7812 */ /* 0x000fe200078ec0ff */
[----:B------:R-:W-:Y:S01]  /*7fa0*/  IMAD.IADD R75, R67, 0x1, R78 ;  /* 0x00000001434b7824 */ /* 0x000fe200078e024e */
[----:B------:R-:W-:Y:S01]  /*7fb0*/  LOP3.LUT R30, R41, 0xffffe000, RZ, 0xc0, !PT ;  /* 0xffffe000291e7812 */ /* 0x000fe200078ec0ff */
[----:B-1----:R1:W-:Y:S01]  /*7fc0*/  SYNCS.ARRIVE.TRANS64.RED.A1T0 RZ, [R77+URZ], RZ ;  /* 0x000000ff4dff79a7 */ /* 0x0023e200081004ff */
[----:B------:R-:W-:Y:S02]  /*7fd0*/  LOP3.LUT R33, R42, 0xffffe000, RZ, 0xc0, !PT ;  /* 0xffffe0002a217812 */ /* 0x000fe400078ec0ff */
[----:B------:R-:W-:Y:S02]  /*7fe0*/  LOP3.LUT R32, R43, 0xffffe000, RZ, 0xc0, !PT ;  /* 0xffffe0002b207812 */ /* 0x000fe400078ec0ff */
[----:B------:R-:W-:Y:S02]  /*7ff0*/  LOP3.LUT R35, R36, 0xffffe000, RZ, 0xc0, !PT ;  /* 0xffffe00024237812 */ /* 0x000fe400078ec0ff */
[----:B------:R-:W-:Y:S02]  /*8000*/  LOP3.LUT R34, R37, 0xffffe000, RZ, 0xc0, !PT ;  /* 0xffffe00025227812 */ /* 0x000fe400078ec0ff */
[----:B------:R-:W-:Y:S01]  /*8010*/  LOP3.LUT R37, R38, 0xffffe000, RZ, 0xc0, !PT ;  /* 0xffffe00026257812 */ /* 0x000fe200078ec0ff */
[C---:B------:R-:W-:Y:S01]  /*8020*/  FMUL R4, R24.reuse, R4 ;  /* 0x0000000418047220 */ /* 0x040fe20000400000 */
[C---:B------:R-:W-:Y:S01]  /*8030*/  FMUL R5, R24.reuse, R5 ;  /* 0x0000000518057220 */ /* 0x040fe20000400000 */
[C---:B------:R-:W-:Y:S01]  /*8040*/  FMUL R6, R24.reuse, R6 ;  /* 0x0000000618067220 */ /* 0x040fe20000400000 */
[C---:B------:R-:W-:Y:S01]  /*8050*/  FMUL R7, R24.reuse, R7 ;  /* 0x0000000718077220 */ /* 0x040fe20000400000 */
[C---:B------:R-:W-:Y:S01]  /*8060*/  FFMA R4, R27.reuse, R0, R4 ;  /* 0x000000001b047223 */ /* 0x040fe20000000004 */
[C---:B------:R-:W-:Y:S01]  /*8070*/  FFMA R5, R27.reuse, R2, R5 ;  /* 0x000000021b057223 */ /* 0x040fe20000000005 */
[C---:B------:R-:W-:Y:S01]  /*8080*/  FFMA R6, R27.reuse, R3, R6 ;  /* 0x000000031b067223 */ /* 0x040fe20000000006 */
[C---:B------:R-:W-:Y:S01]  /*8090*/  FFMA R7, R27.reuse, R20, R7 ;  /* 0x000000141b077223 */ /* 0x040fe20000000007 */
[C---:B------:R-:W-:Y:S01]  /*80a0*/  FMUL R8, R24.reuse, R8 ;  /* 0x0000000818087220 */ /* 0x040fe20000400000 */
[C---:B------:R-:W-:Y:S01]  /*80b0*/  FMUL R9, R24.reuse, R9 ;  /* 0x0000000918097220 */ /* 0x040fe20000400000 */
[C---:B------:R-:W-:Y:S01]  /*80c0*/  FMUL R10, R24.reuse, R10 ;  /* 0x0000000a180a7220 */ /* 0x040fe20000400000 */
[C---:B------:R-:W-:Y:S01]  /*80d0*/  FMUL R11, R24.reuse, R11 ;  /* 0x0000000b180b7220 */ /* 0x040fe20000400000 */
[----:B------:R-:W-:Y:S01]  /*80e0*/  F2FP.TF32.F32.PACK_B R4, R4 ;  /* 0x00000004ff04723e */ /* 0x000fe200024050ff */
[C---:B------:R-:W-:Y:S01]  /*80f0*/  FFMA R8, R27.reuse, R21, R8 ;  /* 0x000000151b087223 */ /* 0x040fe20000000008 */
[----:B------:R-:W-:Y:S01]  /*8100*/  F2FP.TF32.F32.PACK_B R5, R5 ;  /* 0x00000005ff05723e */ /* 0x000fe200024050ff */
[C---:B------:R-:W-:Y:S01]  /*8110*/  FFMA R9, R27.reuse, R26, R9 ;  /* 0x0000001a1b097223 */ /* 0x040fe20000000009 */
[----:B------:R-:W-:Y:S01]  /*8120*/  F2FP.TF32.F32.PACK_B R6, R6 ;  /* 0x00000006ff06723e */ /* 0x000fe200024050ff */
[C---:B------:R-:W-:Y:S01]  /*8130*/  FFMA R10, R27.reuse, R29, R10 ;  /* 0x0000001d1b0a7223 */ /* 0x040fe2000000000a */
[----:B------:R-:W-:Y:S01]  /*8140*/  F2FP.TF32.F32.PACK_B R7, R7 ;  /* 0x00000007ff07723e */ /* 0x000fe200024050ff */
[C---:B------:R-:W-:Y:S01]  /*8150*/  FFMA R11, R27.reuse, R28, R11 ;  /* 0x0000001c1b0b7223 */ /* 0x040fe2000000000b */
[C---:B------:R-:W-:Y:S01]  /*8160*/  FMUL R12, R24.reuse, R12 ;  /* 0x0000000c180c7220 */ /* 0x040fe20000400000 */
[----:B------:R-:W-:Y:S01]  /*8170*/  F2FP.TF32.F32.PACK_B R8, R8 ;  /* 0x00000008ff08723e */ /* 0x000fe200024050ff */
[C---:B------:R-:W-:Y:S01]  /*8180*/  FMUL R13, R24.reuse, R13 ;  /* 0x0000000d180d7220 */ /* 0x040fe20000400000 */
[----:B------:R1:W-:Y:S01]  /*8190*/  STS.128 [R68+UR6], R4 ;  /* 0x0000000444007988 */ /* 0x0003e20008000c06 */
        /* <DEDUP_REMOVED lines=8> */
[----:B------:R-:W-:Y:S01]  /*8220*/  FFMA R15, R27, R32, R15 ;  /* 0x000000201b0f7223 */ /* 0x000fe2000000000f */
[C---:B------:R-:W-:Y:S01]  /*8230*/  FMUL R16, R24.reuse, R16 ;  /* 0x0000001018107220 */ /* 0x040fe20000400000 */
[----:B------:R-:W-:Y:S01]  /*8240*/  F2FP.TF32.F32.PACK_B R12, R12 ;  /* 0x0000000cff0c723e */ /* 0x000fe200024050ff */
[----:B------:R1:W-:Y:S01]  /*8250*/  STS.128 [R78+0x10], R8 ;  /* 0x000010084e007388 */ /* 0x0003e20000000c00 */
[C---:B------:R-:W-:Y:S01]  /*8260*/  FMUL R17, R24.reuse, R17 ;  /* 0x0000001118117220 */ /* 0x040fe20000400000 */
[----:B------:R-:W-:Y:S01]  /*8270*/  LOP3.LUT R36, R39, 0xffffe000, RZ, 0xc0, !PT ;  /* 0xffffe00027247812 */ /* 0x000fe200078ec0ff */
[C---:B------:R-:W-:Y:S01]  /*8280*/  FMUL R18, R24.reuse, R18 ;  /* 0x0000001218127220 */ /* 0x040fe20000400000 */
[----:B------:R-:W-:Y:S01]  /*8290*/  FMUL R19, R24, R19 ;  /* 0x0000001318137220 */ /* 0x000fe20000400000 */
[----:B------:R-:W-:Y:S01]  /*82a0*/  F2FP.TF32.F32.PACK_B R13, R13 ;  /* 0x0000000dff0d723e */ /* 0x000fe200024050ff */
[C---:B------:R-:W-:Y:S01]  /*82b0*/  FFMA R16, R27.reuse, R35, R16 ;  /* 0x000000231b107223 */ /* 0x040fe20000000010 */
[----:B------:R-:W-:Y:S01]  /*82c0*/  F2FP.TF32.F32.PACK_B R14, R14 ;  /* 0x0000000eff0e723e */ /* 0x000fe200024050ff */
[C---:B------:R-:W-:Y:S01]  /*82d0*/  FFMA R17, R27.reuse, R34, R17 ;  /* 0x000000221b117223 */ /* 0x040fe20000000011 */
[----:B------:R-:W-:Y:S01]  /*82e0*/  F2FP.TF32.F32.PACK_B R15, R15 ;  /* 0x0000000fff0f723e */ /* 0x000fe200024050ff */
[C---:B------:R-:W-:Y:S01]  /*82f0*/  FFMA R18, R27.reuse, R37, R18 ;  /* 0x000000251b127223 */ /* 0x040fe20000000012 */
[----:B------:R-:W-:Y:S01]  /*8300*/  FFMA R19, R27, R36, R19 ;  /* 0x000000241b137223 */ /* 0x000fe20000000013 */
[----:B------:R-:W-:Y:S02]  /*8310*/  F2FP.TF32.F32.PACK_B R16, R16 ;  /* 0x00000010ff10723e */ /* 0x000fe400024050ff */
[----:B------:R1:W-:Y:S01]  /*8320*/  STS.128 [R76+0x20], R12 ;  /* 0x0000200c4c007388 */ /* 0x0003e20000000c00 */
[----:B------:R-:W-:Y:S02]  /*8330*/  F2FP.TF32.F32.PACK_B R17, R17 ;  /* 0x00000011ff11723e */ /* 0x000fe400024050ff */
        /* <DEDUP_REMOVED lines=8> */
[----:B--2---:R-:W2:Y:S02]  /*83c0*/  FENCE.VIEW.ASYNC.S ;  /* 0x00000000000073c6 */ /* 0x004ea40000000000 */
[----:B--2---:R-:W-:Y:S06]  /*83d0*/  BAR.SYNC.DEFER_BLOCKING 0x1, 0x80 ;  /* 0x0042000000007b1d */ /* 0x004fec0000010000 */
[----:B------:R-:W-:Y:S05]  /*83e0*/  @P0 BRA `(.L_x_128) ;  /* 0x00000000003c0947 */ /* 0x000fea0003800000 */
[----:B------:R-:W2:Y:S01]  /*83f0*/  LDCU.64 UR10, c[0x0][0x348] ;  /* 0x00006900ff0a77ac */ /* 0x000ea20008000a00 */
[----:B------:R-:W-:Y:S02]  /*8400*/  UIADD3 UR5, UPT, UPT, UR49, UR6, URZ ;  /* 0x0000000631057290 */ /* 0x000fe4000fffe0ff */
[----:B------:R-:W-:Y:S02]  /*8410*/  UIADD3 UR13, UPT, UPT, UR45, 0x10, URZ ;  /* 0x000000102d0d7890 */ /* 0x000fe4000fffe0ff */
[----:B------:R-:W-:Y:S02]  /*8420*/  UIADD3 UR12, UPT, UPT, UR5, 0x200, URZ ;  /* 0x00000200050c7890 */ /* 0x000fe4000fffe0ff */
[----:B------:R-:W-:Y:S01]  /*8430*/  UIADD3 UR8, UPT, UPT, UR5, 0x1200, URZ ;  /* 0x0000120005087890 */ /* 0x000fe2000fffe0ff */
[----:B------:R-:W-:Y:S01]  /*8440*/  UMOV UR14, UR46 ;  /* 0x0000002e000e7c82 */ /* 0x000fe20008000000 */
[----:B------:R-:W-:Y:S01]  /*8450*/  UMOV UR15, UR60 ;  /* 0x0000003c000f7c82 */ /* 0x000fe20008000000 */
[----:B------:R-:W-:Y:S02]  /*8460*/  UIADD3 UR9, UPT, UPT, UR45, 0x30, URZ ;  /* 0x000000302d097890 */ /* 0x000fe4000fffe0ff */
[----:B--2---:R-:W-:Y:S03]  /*8470*/  UIADD3 UR4, UP0, UPT, UR10, 0x680, URZ ;  /* 0x000006800a047890 */ /* 0x004fe6000ff1e0ff */
[----:B------:R-:W-:Y:S01]  /*8480*/  UMOV UR10, UR46 ;  /* 0x0000002e000a7c82 */ /* 0x000fe20008000000 */
[----:B------:R-:W-:Y:S03]  /*8490*/  UIADD3.X UR5, UPT, UPT, URZ, UR11, URZ, UP0, !UPT ;  /* 0x0000000bff057290 */ /* 0x000fe600087fe4ff */
[----:B------:R-:W-:Y:S06]  /*84a0*/  UMOV UR11, UR60 ;  /* 0x0000003c000b7c82 */ /* 0x000fec0008000000 */
[----:B------:R2:W-:Y:S01]  /*84b0*/  UTMASTG.3D [UR12], [UR4] ;  /* 0x0000000c040073b5 */ /* 0x0005e20008010000 */
[----:B------:R2:W-:Y:S02]  /*84c0*/  UTMASTG.3D [UR8], [UR4] ;  /* 0x00000008040073b5 */ /* 0x0005e40008010000 */
[----:B--2---:R0:W-:Y:S02]  /*84d0*/  UTMACMDFLUSH ;  /* 0x00000000000079b7 */ /* 0x0041e40000000000 */
.L_x_128:
[----:B------:R-:W-:Y:S05]  /*84e0*/  BSYNC.RECONVERGENT B0 ;  /* 0x0000000000007941 */ /* 0x000fea0003800200 */
.L_x_127:
[----:B------:R-:W-:Y:S01]  /*84f0*/  UIADD3 UR4, UPT, UPT, UR44, 0x1, URZ ;  /* 0x000000012c047890 */ /* 0x000fe2000fffe0ff */
[----:B------:R-:W-:Y:S03]  /*8500*/  BSSY.RECONVERGENT B0, `(.L_x_129) ;  /* 0x0000008000007945 */ /* 0x000fe60003800200 */
[----:B------:R-:W-:Y:S04]  /*8510*/  UISETP.NE.AND UP0, UPT, UR4, 0x3, UPT ;  /* 0x000000030400788c */ /* 0x000fe8000bf05270 */
[----:B------:R-:W-:Y:S02]  /*8520*/  UISETP.EQ.XOR UP1, UPT, UR43, 0x3, !UP0 ;  /* 0x000000032b00788c */ /* 0x000fe4000c722a70 */
[----:B------:R-:W-:Y:S02]  /*8530*/  USEL UR48, UR4, URZ, UP0 ;  /* 0x000000ff04307287 */ /* 0x000fe40008000000 */
[----:B------:R-:W-:Y:S04]  /*8540*/  USEL UR5, URZ, 0x1, !UP1 ;  /* 0x00000001ff057887 */ /* 0x000fe8000c800000 */
[----:B------:R-:W-:Y:S01]  /*8550*/  ULOP3.LUT UR52, UR52, UR5, URZ, 0x3c, !UPT ;  /* 0x0000000534347292 */ /* 0x000fe2000f8e3cff */
[----:B------:R-:W-:Y:S11]  /*8560*/  @P0 BRA `(.L_x_130) ;  /* 0x0000000000040947 */ /* 0x000ff60003800000 */
[----:B------:R-:W-:Y:S04]  /*8570*/  DEPBAR.LE SB0, 0x1 ;  /* 0x000080400000791a */ /* 0x000fe80000000000 */
.L_x_130:
[----:B------:R-:W-:Y:S05]  /*8580*/  BSYNC.RECONVERGENT B0 ;  /* 0x0000000000007941 */ /* 0x000fea0003800200 */
.L_x_129:
[----:B------:R-:W-:Y:S01]  /*8590*/  BAR.SYNC.DEFER_BLOCKING 0x1, 0x80 ;  /* 0x0042000000007b1d */ /* 0x000fe20000010000 */
[----:B------:R-:W-:Y:S01]  /*85a0*/  UISETP.NE.AND UP0, UPT, UR51, -0x2, UPT ;  /* 0xfffffffe3300788c */ /* 0x000fe2000bf05270 */
[----:B------:R-:W-:Y:S08]  /*85b0*/  IADD3 R0, PT, PT, R22, 0x1, RZ ;  /* 0x0000000116007810 */ /* 0x000ff00007ffe0ff */
[----:B------:R-:W-:Y:S05]  /*85c0*/  BRA.U !UP0, `(.L_x_131) ;  /* 0x0000000108287547 */ /* 0x000fea000b800000 */
[----:B------:R-:W-:Y:S01]  /*85d0*/  ISETP.NE.AND P0, PT, R74, RZ, PT ;  /* 0x000000ff4a00720c */ /* 0x000fe20003f05270 */
[----:B------:R-:W-:Y:S01]  /*85e0*/  IMAD.U32 R3, RZ, RZ, UR50 ;  /* 0x00000032ff037e24 */ /* 0x000fe2000f8e00ff */
[----:B------:R-:W-:Y:S01]  /*85f0*/  UIADD3 UR4, UPT, UPT, UR50, 0x1, URZ ;  /* 0x0000000132047890 */ /* 0x000fe2000fffe0ff */
[----:B------:R-:W-:Y:S03]  /*8600*/  IMAD.U32 R2, RZ, RZ, UR61 ;  /* 0x0000003dff027e24 */ /* 0x000fe6000f8e00ff */
[----:B------:R-:W-:Y:S04]  /*8610*/  UISETP.NE.AND UP0, UPT, UR4, 0x3, UPT ;  /* 0x000000030400788c */ /* 0x000fe8000bf05270 */
[----:B------:R-:W-:Y:S03]  /*8620*/  USEL UR50, UR4, URZ, UP0 ;  /* 0x000000ff04327287 */ /* 0x000fe60008000000 */
[----:B------:R-:W-:Y:S05]  /*8630*/  @P0 LEA R3, R3, UR49, 0x3 ;  /* 0x0000003103030c11 */ /* 0x000fea000f8e18ff */
[----:B------:R-:W-:Y:S05]  /*8640*/  @P0 VIADD R3, R3, 0x58 ;  /* 0x0000005803030836 */ /* 0x000fea0000000000 */
[----:B------:R-:W-:Y:S04]  /*8650*/  @P0 PRMT R2, R2, 0x654, R3 ;  /* 0x0000065402020816 */ /* 0x000fe80000000003 */
[----:B------:R2:W-:Y:S03]  /*8660*/  @P0 SYNCS.ARRIVE.TRANS64.RED.A1T0 RZ, [R2+URZ], RZ ;  /* 0x000000ff02ff09a7 */ /* 0x0005e600081004ff */
.L_x_131:
[----:B------:R-:W-:Y:S01]  /*8670*/  R2UR UR6, R73 ;  /* 0x00000000490672ca */ /* 0x000fe200000e0000 */
[----:B------:R-:W-:Y:S01]  /*8680*/  UIADD3 UR51, UPT, UPT, UR51, 0x2, URZ ;  /* 0x0000000233337890 */ /* 0x000fe2000fffe0ff */
[----:B------:R-:W-:Y:S01]  /*8690*/  R2UR UR5, R58 ;  /* 0x000000003a0572ca */ /* 0x000fe200000e0000 */
[----:B------:R-:W-:Y:S01]  /*86a0*/  UMOV UR60, UR63 ;  /* 0x0000003f003c7c82 */ /* 0x000fe20008000000 */
[----:B------:R-:W-:Y:S02]  /*86b0*/  R2UR UR4, R59 ;  /* 0x000000003b0472ca */ /* 0x000fe400000e0000 */
[----:B------:R-:W-:Y:S02]  /*86c0*/  ISETP.NE.AND P0, PT, R62, 0x2, PT ;  /* 0x000000023e00780c */ /* 0x000fe40003f05270 */
[----:B------:R-:W-:Y:S02]  /*86d0*/  ISETP.NE.AND P1, PT, R0, 0x4, PT ;  /* 0x000000040000780c */ /* 0x000fe40003f25270 */
[----:B--2---:R-:W-:Y:S02]  /*86e0*/  SEL R2, RZ, 0x1, P0 ;  /* 0x00000001ff027807 */ /* 0x004fe40000000000 */
[----:B------:R-:W-:Y:S01]  /*86f0*/  SEL R3, RZ, 0x1, P1 ;  /* 0x00000001ff037807 */ /* 0x000fe20000800000 */
[----:B------:R-:W-:Y:S01]  /*8700*/  UISETP.NE.AND UP0, UPT, UR6, URZ, UPT ;  /* 0x000000ff0600728c */ /* 0x000fe2000bf05270 */
[----:B------:R-:W-:Y:S01]  /*8710*/  LOP3.LUT R65, R65, R2, RZ, 0x3c, !PT ;  /* 0x0000000241417212 */ /* 0x000fe200078e3cff */
[----:B------:R-:W-:Y:S01]  /*8720*/  UIADD3 UR21, UPT, UPT, UR36, UR5, URZ ;  /* 0x0000000524157290 */ /* 0x000fe2000fffe0ff */
[----:B------:R-:W-:Y:S01]  /*8730*/  LOP3.LUT R66, R66, R3, RZ, 0x3c, !PT ;  /* 0x0000000342427212 */ /* 0x000fe200078e3cff */
[----:B------:R-:W-:Y:S01]  /*8740*/  UIADD3 UR20, UPT, UPT, UR37, UR4, URZ ;  /* 0x0000000425147290 */ /* 0x000fe2000fffe0ff */
[----:B------:R-:W-:Y:S02]  /*8750*/  SEL R62, R62, RZ, P0 ;  /* 0x000000ff3e3e7207 */ /* 0x000fe40000000000 */
[----:B------:R-:W-:Y:S02]  /*8760*/  SEL R22, R0, RZ, P1 ;  /* 0x000000ff00167207 */ /* 0x000fe40000800000 */
[----:B------:R-:W-:Y:S07]  /*8770*/  BRA.U UP0, `(.L_x_132) ;  /* 0xffffffd900dc7547 */ /* 0x000fee000b83ffff */
[----:B------:R-:W-:-:S13]  /*8780*/  R2UR UR4, R60 ;  /* 0x000000003c0472ca */ /* 0x000fda00000e0000 */
[----:B------:R-:W-:-:S09]  /*8790*/  UISETP.NE.AND UP0, UPT, UR4, URZ, UPT ;  /* 0x000000ff0400728c */ /* 0x000fd2000bf05270 */
[----:B------:R-:W-:Y:S05]  /*87a0*/  BRA.U !UP0, `(.L_x_133) ;  /* 0x0000000108487547 */ /* 0x000fea000b800000 */
[----:B------:R-:W2:Y:S02]  /*87b0*/  LDCU.64 UR4, c[0x0][0x890] ;  /* 0x00011200ff0477ac */ /* 0x000ea40008000a00 */
[----:B--2---:R-:W-:-:S04]  /*87c0*/  UISETP.NE.U32.AND UP0, UPT, UR4, URZ, UPT ;  /* 0x000000ff0400728c */ /* 0x004fc8000bf05070 */
[----:B------:R-:W-:-:S09]  /*87d0*/  UISETP.NE.AND.EX UP0, UPT, UR5, URZ, UPT, UP0 ;  /* 0x000000ff0500728c */ /* 0x000fd2000bf05300 */
[----:B------:R-:W-:Y:S05]  /*87e0*/  BRA.U UP0, `(.L_x_134) ;  /* 0x00000001000c7547 */ /* 0x000fea000b800000 */
[----:B------:R-:W-:-:S13]  /*87f0*/  FSETP.NEU.AND P0, PT, R27, RZ, PT ;  /* 0x000000ff1b00720b */ /* 0x000fda0003f0d000 */
[----:B------:R-:W-:Y:S05]  /*8800*/  @!P0 EXIT ;  /* 0x000000000000894d */ /* 0x000fea0003800000 */
[----:B------:R-:W-:Y:S05]  /*8810*/  BRA `(.L_x_133) ;  /* 0x00000000002c7947 */ /* 0x000fea0003800000 */
.L_x_134:
[----:B------:R-:W-:Y:S01]  /*8820*/  ISETP.NE.AND P0, PT, R61, RZ, PT ;  /* 0x000000ff3d00720c */ /* 0x000fe20003f05270 */
[----:B------:R-:W-:-:S12]  /*8830*/  BSSY.RECONVERGENT B0, `(.L_x_133) ;  /* 0x0000009000007945 */ /* 0x000fd80003800200 */
[----:B------:R-:W-:Y:S05]  /*8840*/  @P0 BRA `(.L_x_135) ;  /* 0x0000000000140947 */ /* 0x000fea0003800000 */
[----:B------:R-:W2:Y:S02]  /*8850*/  LDCU.64 UR4, c[0x0][0x888] ;  /* 0x00011100ff0477ac */ /* 0x000ea40008000a00 */
[----:B--2---:R-:W-:-:S04]  /*8860*/  ISETP.NE.U32.AND P0, PT, RZ, UR4, PT ;  /* 0x00000004ff007c0c */ /* 0x004fc8000bf05070 */
[----:B------:R-:W-:-:S13]  /*8870*/  ISETP.NE.AND.EX P0, PT, RZ, UR5, PT, P0 ;  /* 0x00000005ff007c0c */ /* 0x000fda000bf05300 */
[----:B------:R-:W-:Y:S05]  /*8880*/  @!P0 EXIT ;  /* 0x000000000000894d */ /* 0x000fea0003800000 */
[----:B------:R-:W-:Y:S05]  /*8890*/  BRA `(.L_x_136) ;  /* 0x0000000000087947 */ /* 0x000fea0003800000 */
.L_x_135:
[----:B------:R-:W-:-:S13]  /*88a0*/  FSETP.NEU.AND P0, PT, R27, RZ, PT ;  /* 0x000000ff1b00720b */ /* 0x000fda0003f0d000 */
[----:B------:R-:W-:Y:S05]  /*88b0*/  @!P0 EXIT ;  /* 0x000000000000894d */ /* 0x000fea0003800000 */
.L_x_136:
[----:B------:R-:W-:Y:S05]  /*88c0*/  BSYNC.RECONVERGENT B0 ;  /* 0x0000000000007941 */ /* 0x000fea0003800200 */
.L_x_133:
[----:B------:R-:W-:Y:S01]  /*88d0*/  ULEA UR4, UR50, UR49, 0x3 ;  /* 0x0000003132047291 */ /* 0x000fe2000f8e18ff */
[----:B------:R-:W-:-:S04]  /*88e0*/  DEPBAR.LE SB0, 0x0 ;  /* 0x000080000000791a */ /* 0x000fc80000000000 */
[----:B------:R-:W-:-:S04]  /*88f0*/  UIADD3 UR4, UPT, UPT, UR4, 0x58, URZ ;  /* 0x0000005804047890 */ /* 0x000fc8000fffe0ff */
[----:B------:R-:W-:-:S09]  /*8900*/  UPRMT UR4, UR61, 0x654, UR4 ;  /* 0x000006543d047896 */ /* 0x000fd20008000004 */
[----:B------:R-:W-:Y:S01]  /*8910*/  SYNCS.ARRIVE.TRANS64.RED.A1T0 RZ, [UR4], RZ ;  /* 0x000000ffffff79a7 */ /* 0x000fe20008100404 */
[----:B------:R-:W-:Y:S05]  /*8920*/  EXIT ;  /* 0x000000000000794d */ /* 0x000fea0003800000 */
.L_x_24:
[----:B--2---:R2:W3:Y:S02]  /*8930*/  SYNCS.PHASECHK.TRANS64.TRYWAIT P0, [R3+URZ+0xf0], R2 ;  /* 0x0000f002030075a7 */ /* 0x0044e400080011ff */
[----:B---3--:R-:W-:Y:S05]  /*8940*/  @!P0 NANOSLEEP.SYNCS 0x989680 ;  /* 0x009896800000895d */ /* 0x008fea0003900000 */
[----:B------:R-:W3:Y:S02]  /*8950*/  @!P0 SYNCS.PHASECHK.TRANS64 P0, [R3+URZ+0xf0], R2 ;  /* 0x0000f002030085a7 */ /* 0x000ee400080010ff */
[----:B---3--:R-:W-:Y:S05]  /*8960*/  @!P0 BRA `(.L_x_24) ;  /* 0xfffffffc00f08947 */ /* 0x008fea000383ffff */
[----:B------:R-:W-:Y:S05]  /*8970*/  BRA `(.L_x_137) ;  /* 0xffffff9000447947 */ /* 0x000fea000383ffff */
.L_x_27:
[----:B-1----:R-:W-:-:S07]  /*8980*/  MOV R0, UR7 ;  /* 0x0000000700007c02 */ /* 0x002fce0008000f00 */
.L_x_138:
[----:B-1----:R1:W2:Y:S02]  /*8990*/  SYNCS.PHASECHK.TRANS64.TRYWAIT P0, [R0+URZ+0x20], R3 ;  /* 0x00002003000075a7 */ /* 0x0022a400080011ff */
[----:B--2---:R-:W-:Y:S05]  /*89a0*/  @!P0 NANOSLEEP.SYNCS 0x989680 ;  /* 0x009896800000895d */ /* 0x004fea0003900000 */
[----:B------:R-:W2:Y:S02]  /*89b0*/  @!P0 SYNCS.PHASECHK.TRANS64 P0, [R0+URZ+0x20], R3 ;  /* 0x00002003000085a7 */ /* 0x000ea400080010ff */
[----:B--2---:R-:W-:Y:S05]  /*89c0*/  @!P0 BRA `(.L_x_138) ;  /* 0xfffffffc00f08947 */ /* 0x004fea000383ffff */
[----:B------:R-:W-:Y:S05]  /*89d0*/  BRA `(.L_x_26) ;  /* 0xffffff90009c7947 */ /* 0x000fea000383ffff */
.L_x_36:
[----:B-1----:R-:W-:-:S07]  /*89e0*/  MOV R0, UR7 ;  /* 0x0000000700007c02 */ /* 0x002fce0008000f00 */
.L_x_139:
[----:B-1----:R1:W2:Y:S02]  /*89f0*/  SYNCS.PHASECHK.TRANS64.TRYWAIT P0, [R0+URZ+0x20], R3 ;  /* 0x00002003000075a7 */ /* 0x0022a400080011ff */
[----:B--2---:R-:W-:Y:S05]  /*8a00*/  @!P0 NANOSLEEP.SYNCS 0x989680 ;  /* 0x009896800000895d */ /* 0x004fea0003900000 */
[----:B------:R-:W2:Y:S02]  /*8a10*/  @!P0 SYNCS.PHASECHK.TRANS64 P0, [R0+URZ+0x20], R3 ;  /* 0x00002003000085a7 */ /* 0x000ea400080010ff */
[----:B--2---:R-:W-:Y:S05]  /*8a20*/  @!P0 BRA `(.L_x_139) ;  /* 0xfffffffc00f08947 */ /* 0x004fea000383ffff */
[----:B------:R-:W-:Y:S05]  /*8a30*/  BRA `(.L_x_35) ;  /* 0xffffff9400f87947 */ /* 0x000fea000383ffff */
.L_x_43:
[----:B-1----:R1:W4:Y:S02]  /*8a40*/  SYNCS.PHASECHK.TRANS64.TRYWAIT P0, [R3+URZ+0x80], R0 ;  /* 0x00008000030075a7 */ /* 0x00232400080011ff */
[----:B----4-:R-:W-:Y:S05]  /*8a50*/  @!P0 NANOSLEEP.SYNCS 0x989680 ;  /* 0x009896800000895d */ /* 0x010fea0003900000 */
[----:B------:R-:W4:Y:S02]  /*8a60*/  @!P0 SYNCS.PHASECHK.TRANS64 P0, [R3+URZ+0x80], R0 ;  /* 0x00008000030085a7 */ /* 0x000f2400080010ff */
[----:B----4-:R-:W-:Y:S05]  /*8a70*/  @!P0 BRA `(.L_x_43) ;  /* 0xfffffffc00f08947 */ /* 0x010fea000383ffff */
[----:B------:R-:W-:Y:S05]  /*8a80*/  BRA `(.L_x_140) ;  /* 0xffffff9c00347947 */ /* 0x000fea000383ffff */
.L_x_47:
[----:B-1----:R-:W-:-:S07]  /*8a90*/  MOV R0, UR4 ;  /* 0x0000000400007c02 */ /* 0x002fce0008000f00 */
.L_x_141:
[----:B-1----:R1:W2:Y:S02]  /*8aa0*/  SYNCS.PHASECHK.TRANS64.TRYWAIT P0, [R0+URZ], R3 ;  /* 0x00000003000075a7 */ /* 0x0022a400080011ff */
[----:B--2---:R-:W-:Y:S05]  /*8ab0*/  @!P0 NANOSLEEP.SYNCS 0x989680 ;  /* 0x009896800000895d */ /* 0x004fea0003900000 */
[----:B------:R-:W2:Y:S02]  /*8ac0*/  @!P0 SYNCS.PHASECHK.TRANS64 P0, [R0+URZ], R3 ;  /* 0x00000003000085a7 */ /* 0x000ea400080010ff */
[----:B--2---:R-:W-:Y:S05]  /*8ad0*/  @!P0 BRA `(.L_x_141) ;  /* 0xfffffffc00f08947 */ /* 0x004fea000383ffff */
[----:B------:R-:W-:Y:S05]  /*8ae0*/  BRA `(.L_x_142) ;  /* 0xffffffa000e07947 */ /* 0x000fea000383ffff */
.L_x_48:
[----:B------:R-:W-:-:S07]  /*8af0*/  MOV R0, UR5 ;  /* 0x0000000500007c02 */ /* 0x000fce0008000f00 */
.L_x_143:
[----:B-1----:R1:W2:Y:S02]  /*8b00*/  SYNCS.PHASECHK.TRANS64.TRYWAIT P0, [R0+URZ], R3 ;  /* 0x00000003000075a7 */ /* 0x0022a400080011ff */
[----:B--2---:R-:W-:Y:S05]  /*8b10*/  @!P0 NANOSLEEP.SYNCS 0x989680 ;  /* 0x009896800000895d */ /* 0x004fea0003900000 */
[----:B------:R-:W2:Y:S02]  /*8b20*/  @!P0 SYNCS.PHASECHK.TRANS64 P0, [R0+URZ], R3 ;  /* 0x00000003000085a7 */ /* 0x000ea400080010ff */
[----:B--2---:R-:W-:Y:S05]  /*8b30*/  @!P0 BRA `(.L_x_143) ;  /* 0xfffffffc00f08947 */ /* 0x004fea000383ffff */
[----:B------:R-:W-:Y:S05]  /*8b40*/  BRA `(.L_x_144) ;  /* 0xffffffa000ec7947 */ /* 0x000fea000383ffff */
.L_x_49:
[----:B------:R-:W-:-:S07]  /*8b50*/  MOV R0, UR5 ;  /* 0x0000000500007c02 */ /* 0x000fce0008000f00 */
.L_x_145:
[----:B-1----:R1:W2:Y:S02]  /*8b60*/  SYNCS.PHASECHK.TRANS64.TRYWAIT P0, [R0+URZ], R3 ;  /* 0x00000003000075a7 */ /* 0x0022a400080011ff */
[----:B--2---:R-:W-:Y:S05]  /*8b70*/  @!P0 NANOSLEEP.SYNCS 0x989680 ;  /* 0x009896800000895d */ /* 0x004fea0003900000 */
[----:B------:R-:W2:Y:S02]  /*8b80*/  @!P0 SYNCS.PHASECHK.TRANS64 P0, [R0+URZ], R3 ;  /* 0x00000003000085a7 */ /* 0x000ea400080010ff */
[----:B--2---:R-:W-:Y:S05]  /*8b90*/  @!P0 BRA `(.L_x_145) ;  /* 0xfffffffc00f08947 */ /* 0x004fea000383ffff */
[----:B------:R-:W-:Y:S05]  /*8ba0*/  BRA `(.L_x_146) ;  /* 0xffffffa000f87947 */ /* 0x000fea000383ffff */
.L_x_52:
[----:B-1----:R1:W2:Y:S02]  /*8bb0*/  SYNCS.PHASECHK.TRANS64.TRYWAIT P0, [R0+URZ+0xe0], R9 ;  /* 0x0000e009000075a7 */ /* 0x0022a400080011ff */
[----:B--2---:R-:W-:Y:S05]  /*8bc0*/  @!P0 NANOSLEEP.SYNCS 0x989680 ;  /* 0x009896800000895d */ /* 0x004fea0003900000 */
[----:B------:R-:W2:Y:S02]  /*8bd0*/  @!P0 SYNCS.PHASECHK.TRANS64 P0, [R0+URZ+0xe0], R9 ;  /* 0x0000e009000085a7 */ /* 0x000ea400080010ff */
[----:B--2---:R-:W-:Y:S05]  /*8be0*/  @!P0 BRA `(.L_x_52) ;  /* 0xfffffffc00f08947 */ /* 0x004fea000383ffff */
[----:B------:R-:W-:Y:S05]  /*8bf0*/  BRA `(.L_x_147) ;  /* 0xffffffa400587947 */ /* 0x000fea000383ffff */
.L_x_53:
[----:B------:R-:W-:-:S07]  /*8c00*/  MOV R0, UR4 ;  /* 0x0000000400007c02 */ /* 0x000fce0008000f00 */
.L_x_148:
[----:B-1----:R1:W2:Y:S02]  /*8c10*/  SYNCS.PHASECHK.TRANS64.TRYWAIT P0, [R0+URZ+0x90], R11 ;  /* 0x0000900b000075a7 */ /* 0x0022a400080011ff */
[----:B--2---:R-:W-:Y:S05]  /*8c20*/  @!P0 NANOSLEEP.SYNCS 0x989680 ;  /* 0x009896800000895d */ /* 0x004fea0003900000 */
[----:B------:R-:W2:Y:S02]  /*8c30*/  @!P0 SYNCS.PHASECHK.TRANS64 P0, [R0+URZ+0x90], R11 ;  /* 0x0000900b000085a7 */ /* 0x000ea400080010ff */
[----:B--2---:R-:W-:Y:S05]  /*8c40*/  @!P0 BRA `(.L_x_148) ;  /* 0xfffffffc00f08947 */ /* 0x004fea000383ffff */
[----:B------:R-:W-:Y:S05]  /*8c50*/  BRA `(.L_x_149) ;  /* 0xffffffa400687947 */ /* 0x000fea000383ffff */
.L_x_54:
[----:B-1----:R1:W2:Y:S02]  /*8c60*/  SYNCS.PHASECHK.TRANS64.TRYWAIT P1, [R0+URZ+0x80], R9 ;  /* 0x00008009000075a7 */ /* 0x0022a400080211ff */
[----:B--2---:R-:W-:Y:S05]  /*8c70*/  @!P1 NANOSLEEP.SYNCS 0x989680 ;  /* 0x009896800000995d */ /* 0x004fea0003900000 */
[----:B------:R-:W2:Y:S02]  /*8c80*/  @!P1 SYNCS.PHASECHK.TRANS64 P1, [R0+URZ+0x80], R9 ;  /* 0x00008009000095a7 */ /* 0x000ea400080210ff */
[----:B--2---:R-:W-:Y:S05]  /*8c90*/  @!P1 BRA `(.L_x_54) ;  /* 0xfffffffc00f09947 */ /* 0x004fea000383ffff */
[----:B------:R-:W-:Y:S05]  /*8ca0*/  BRA `(.L_x_150) ;  /* 0xffffffa400987947 */ /* 0x000fea000383ffff */
.L_x_57:
[----:B------:R-:W-:-:S07]  /*8cb0*/  MOV R0, UR4 ;  /* 0x0000000400007c02 */ /* 0x000fce0008000f00 */
.L_x_151:
[----:B-1----:R1:W2:Y:S02]  /*8cc0*/  SYNCS.PHASECHK.TRANS64.TRYWAIT P0, [R0+URZ+0x90], R3 ;  /* 0x00009003000075a7 */ /* 0x0022a400080011ff */
[----:B--2---:R-:W-:Y:S05]  /*8cd0*/  @!P0 NANOSLEEP.SYNCS 0x989680 ;  /* 0x009896800000895d */ /* 0x004fea0003900000 */
[----:B------:R-:W2:Y:S02]  /*8ce0*/  @!P0 SYNCS.PHASECHK.TRANS64 P0, [R0+URZ+0x90], R3 ;  /* 0x00009003000085a7 */ /* 0x000ea400080010ff */
[----:B--2---:R-:W-:Y:S05]  /*8cf0*/  @!P0 BRA `(.L_x_151) ;  /* 0xfffffffc00f08947 */ /* 0x004fea000383ffff */
[----:B------:R-:W-:Y:S05]  /*8d00*/  BRA `(.L_x_56) ;  /* 0xffffffa400ec7947 */ /* 0x000fea000383ffff */
.L_x_66:
[----:B-1----:R-:W-:-:S04]  /*8d10*/  MOV R7, UR5 ;  /* 0x0000000500077c02 */ /* 0x002fc80008000f00 */
[----:B------:R1:W2:Y:S03]  /*8d20*/  SYNCS.PHASECHK.TRANS64.TRYWAIT P0, [R7+URZ+0x8], R8 ;  /* 0x00000808070075a7 */ /* 0x0002a600080011ff */
[----:B--2---:R-:W-:Y:S05]  /*8d30*/  @!P0 NANOSLEEP.SYNCS 0x989680 ;  /* 0x009896800000895d */ /* 0x004fea0003900000 */
[----:B------:R-:W2:Y:S02]  /*8d40*/  @!P0 SYNCS.PHASECHK.TRANS64 P0, [R7+URZ+0x8], R8 ;  /* 0x00000808070085a7 */ /* 0x000ea400080010ff */
[----:B--2---:R-:W-:Y:S05]  /*8d50*/  @!P0 BRA `(.L_x_66) ;  /* 0xfffffffc00ec8947 */ /* 0x004fea000383ffff */
[----:B------:R-:W-:Y:S05]  /*8d60*/  BRA `(.L_x_65) ;  /* 0xffffffa800a87947 */ /* 0x000fea000383ffff */
.L_x_68:
[----:B------:R-:W-:Y:S01]  /*8d70*/  BSSY B0, `(.L_x_152) ;  /* 0x0000006000007945 */ /* 0x000fe20003800000 */
[----:B------:R-:W-:-:S07]  /*8d80*/  MOV R15, 0xffffffff ;  /* 0xffffffff000f7802 */ /* 0x000fce0000000f00 */
[----:B-1---5:R-:W-:Y:S05]  /*8d90*/  WARPSYNC.COLLECTIVE R15, `(.L_x_153) ;  /* 0x000000000f0c7348 */ /* 0x022fea0003c00000 */
[----:B------:R-:W-:Y:S02]  /*8da0*/  ELECT P6, UR79, PT ;  /* 0x00000000004f782f */ /* 0x000fe400038c0000 */
[----:B------:R-:W-:Y:S01]  /*8db0*/  MOV R14, UR79 ;  /* 0x0000004f000e7c02 */ /* 0x000fe20008000f00 */
[----:B-1---5:R-:W-:Y:S10]  /*8dc0*/  ENDCOLLECTIVE ;  /* 0x000000000000791b */ /* 0x022ff40003800000 */
.L_x_153:
[----:B------:R-:W-:Y:S05]  /*8dd0*/  BSYNC B0 ;  /* 0x0000000000007941 */ /* 0x000fea0003800000 */
.L_x_152:
[----:B------:R-:W-:Y:S01]  /*8de0*/  PLOP3.LUT P0, PT, P6, PT, PT, 0x80, 0x8 ;  /* 0x000000000008781c */ /* 0x000fe2000370f070 */
[----:B------:R-:W-:-:S12]  /*8df0*/  BRA `(.L_x_154) ;  /* 0xffffffa800d87947 */ /* 0x000fd8000383ffff */
.L_x_70:
[----:B-1----:R-:W-:-:S04]  /*8e00*/  MOV R5, UR5 ;  /* 0x0000000500057c02 */ /* 0x002fc80008000f00 */
[----:B------:R1:W2:Y:S03]  /*8e10*/  SYNCS.PHASECHK.TRANS64.TRYWAIT P0, [R5+URZ+0x8], R6 ;  /* 0x00000806050075a7 */ /* 0x0002a600080011ff */
[----:B--2---:R-:W-:Y:S05]  /*8e20*/  @!P0 NANOSLEEP.SYNCS 0x989680 ;  /* 0x009896800000895d */ /* 0x004fea0003900000 */
[----:B------:R-:W2:Y:S02]  /*8e30*/  @!P0 SYNCS.PHASECHK.TRANS64 P0, [R5+URZ+0x8], R6 ;  /* 0x00000806050085a7 */ /* 0x000ea400080010ff */
[----:B--2---:R-:W-:Y:S05]  /*8e40*/  @!P0 BRA `(.L_x_70) ;  /* 0xfffffffc00ec8947 */ /* 0x004fea000383ffff */
[----:B------:R-:W-:Y:S05]  /*8e50*/  BRA `(.L_x_69) ;  /* 0xffffffa800dc7947 */ /* 0x000fea000383ffff */
.L_x_71:
[----:B-1----:R1:W2:Y:S02]  /*8e60*/  SYNCS.PHASECHK.TRANS64.TRYWAIT P0, [R3+URZ+0x80], R4 ;  /* 0x00008004030075a7 */ /* 0x0022a400080011ff */
[----:B--2---:R-:W-:Y:S05]  /*8e70*/  @!P0 NANOSLEEP.SYNCS 0x989680 ;  /* 0x009896800000895d */ /* 0x004fea0003900000 */
[----:B------:R-:W2:Y:S02]  /*8e80*/  @!P0 SYNCS.PHASECHK.TRANS64 P0, [R3+URZ+0x80], R4 ;  /* 0x00008004030085a7 */ /* 0x000ea400080010ff */
[----:B--2---:R-:W-:Y:S05]  /*8e90*/  @!P0 BRA `(.L_x_71) ;  /* 0xfffffffc00f08947 */ /* 0x004fea000383ffff */
[----:B------:R-:W-:Y:S05]  /*8ea0*/  BRA `(.L_x_155) ;  /* 0xffffffac00ec7947 */ /* 0x000fea000383ffff */
.L_x_73:
[----:B------:R-:W-:-:S13]  /*8eb0*/  R2UR UR4, R4 ;  /* 0x00000000040472ca */ /* 0x000fda00000e0000 */
[----:B------:R-:W-:-:S07]  /*8ec0*/  MOV R3, UR4 ;  /* 0x0000000400037c02 */ /* 0x000fce0008000f00 */
.L_x_156:
[----:B-1----:R1:W2:Y:S02]  /*8ed0*/  SYNCS.PHASECHK.TRANS64.TRYWAIT P0, [R3+URZ+0xc0], R6 ;  /* 0x0000c006030075a7 */ /* 0x0022a400080011ff */
[----:B--2---:R-:W-:Y:S05]  /*8ee0*/  @!P0 NANOSLEEP.SYNCS 0x989680 ;  /* 0x009896800000895d */ /* 0x004fea0003900000 */
[----:B------:R-:W2:Y:S02]  /*8ef0*/  @!P0 SYNCS.PHASECHK.TRANS64 P0, [R3+URZ+0xc0], R6 ;  /* 0x0000c006030085a7 */ /* 0x000ea400080010ff */
[----:B--2---:R-:W-:Y:S05]  /*8f00*/  @!P0 BRA `(.L_x_156) ;  /* 0xfffffffc00f08947 */ /* 0x004fea000383ffff */
[----:B------:R-:W-:Y:S05]  /*8f10*/  BRA `(.L_x_157) ;  /* 0xffffffb000407947 */ /* 0x000fea000383ffff */
.L_x_76:
[----:B------:R-:W-:Y:S07]  /*8f20*/  MOV R3, UR5 ;  /* 0x0000000500037c02 */ /* 0x000fee0008000f00 */
.L_x_158:
[----:B-1----:R1:W2:Y:S02]  /*8f30*/  SYNCS.PHASECHK.TRANS64.TRYWAIT P0, [R3+URZ], R6 ;  /* 0x00000006030075a7 */ /* 0x0022a400080011ff */
[----:B--2---:R-:W-:Y:S05]  /*8f40*/  @!P0 NANOSLEEP.SYNCS 0x989680 ;  /* 0x009896800000895d */ /* 0x004fea0003900000 */
[----:B------:R-:W2:Y:S02]  /*8f50*/  @!P0 SYNCS.PHASECHK.TRANS64 P0, [R3+URZ], R6 ;  /* 0x00000006030085a7 */ /* 0x000ea400080010ff */
[----:B--2---:R-:W-:Y:S05]  /*8f60*/  @!P0 BRA `(.L_x_158) ;  /* 0xfffffffc00f08947 */ /* 0x004fea000383ffff */
[----:B------:R-:W-:Y:S05]  /*8f70*/  BRA `(.L_x_75) ;  /* 0xffffffb000587947 */ /* 0x000fea000383ffff */
.L_x_80:
[----:B--2---:R-:W-:-:S07]  /*8f80*/  MOV R2, UR4 ;  /* 0x0000000400027c02 */ /* 0x004fce0008000f00 */
.L_x_159:
[----:B-1----:R1:W2:Y:S02]  /*8f90*/  SYNCS.PHASECHK.TRANS64.TRYWAIT P0, [R2+URZ], R3 ;  /* 0x00000003020075a7 */ /* 0x0022a400080011ff */
[----:B--2---:R-:W-:Y:S05]  /*8fa0*/  @!P0 NANOSLEEP.SYNCS 0x989680 ;  /* 0x009896800000895d */ /* 0x004fea0003900000 */
[----:B------:R-:W2:Y:S02]  /*8fb0*/  @!P0 SYNCS.PHASECHK.TRANS64 P0, [R2+URZ], R3 ;  /* 0x00000003020085a7 */ /* 0x000ea400080010ff */
[----:B--2---:R-:W-:Y:S05]  /*8fc0*/  @!P0 BRA `(.L_x_159) ;  /* 0xfffffffc00f08947 */ /* 0x004fea000383ffff */
[----:B------:R-:W-:Y:S05]  /*8fd0*/  BRA `(.L_x_160) ;  /* 0xffffffb800707947 */ /* 0x000fea000383ffff */
.L_x_81:
[----:B--2---:R-:W-:-:S07]  /*8fe0*/  MOV R2, UR5 ;  /* 0x0000000500027c02 */ /* 0x004fce0008000f00 */
.L_x_161:
[----:B-1----:R1:W2:Y:S02]  /*8ff0*/  SYNCS.PHASECHK.TRANS64.TRYWAIT P0, [R2+URZ], R5 ;  /* 0x00000005020075a7 */ /* 0x0022a400080011ff */
[----:B--2---:R-:W-:Y:S05]  /*9000*/  @!P0 NANOSLEEP.SYNCS 0x989680 ;  /* 0x009896800000895d */ /* 0x004fea0003900000 */
[----:B------:R-:W2:Y:S02]  /*9010*/  @!P0 SYNCS.PHASECHK.TRANS64 P0, [R2+URZ], R5 ;  /* 0x00000005020085a7 */ /* 0x000ea400080010ff */
[----:B--2---:R-:W-:Y:S05]  /*9020*/  @!P0 BRA `(.L_x_161) ;  /* 0xfffffffc00f08947 */ /* 0x004fea000383ffff */
[----:B------:R-:W-:Y:S05]  /*9030*/  BRA `(.L_x_162) ;  /* 0xffffffb800807947 */ /* 0x000fea000383ffff */
.L_x_82:
[----:B--2---:R-:W-:-:S07]  /*9040*/  MOV R2, UR5 ;  /* 0x0000000500027c02 */ /* 0x004fce0008000f00 */
.L_x_163:
[----:B-1----:R1:W2:Y:S02]  /*9050*/  SYNCS.PHASECHK.TRANS64.TRYWAIT P0, [R2+URZ], R5 ;  /* 0x00000005020075a7 */ /* 0x0022a400080011ff */
[----:B--2---:R-:W-:Y:S05]  /*9060*/  @!P0 NANOSLEEP.SYNCS 0x989680 ;  /* 0x009896800000895d */ /* 0x004fea0003900000 */
[----:B------:R-:W2:Y:S02]  /*9070*/  @!P0 SYNCS.PHASECHK.TRANS64 P0, [R2+URZ], R5 ;  /* 0x00000005020085a7 */ /* 0x000ea400080010ff */
[----:B--2---:R-:W-:Y:S05]  /*9080*/  @!P0 BRA `(.L_x_163) ;  /* 0xfffffffc00f08947 */ /* 0x004fea000383ffff */
[----:B------:R-:W-:Y:S05]  /*9090*/  BRA `(.L_x_164) ;  /* 0xffffffb8008c7947 */ /* 0x000fea000383ffff */
.L_x_85:
[----:B------:R-:W-:-:S07]  /*90a0*/  MOV R2, UR62 ;  /* 0x0000003e00027c02 */ /* 0x000fce0008000f00 */
.L_x_165:
[----:B-1----:R1:W2:Y:S02]  /*90b0*/  SYNCS.PHASECHK.TRANS64.TRYWAIT P1, [R2+URZ+0x100], R3 ;  /* 0x00010003020075a7 */ /* 0x0022a400080211ff */
[----:B--2---:R-:W-:Y:S05]  /*90c0*/  @!P1 NANOSLEEP.SYNCS 0x989680 ;  /* 0x009896800000995d */ /* 0x004fea0003900000 */
[----:B------:R-:W2:Y:S02]  /*90d0*/  @!P1 SYNCS.PHASECHK.TRANS64 P1, [R2+URZ+0x100], R3 ;  /* 0x00010003020095a7 */ /* 0x000ea400080210ff */
[----:B--2---:R-:W-:Y:S05]  /*90e0*/  @!P1 BRA `(.L_x_165) ;  /* 0xfffffffc00f09947 */ /* 0x004fea000383ffff */
[----:B------:R-:W-:Y:S05]  /*90f0*/  BRA `(.L_x_166) ;  /* 0xffffffb800dc7947 */ /* 0x000fea000383ffff */
.L_x_90:
[----:B---3--:R3:W1:Y:S02]  /*9100*/  SYNCS.PHASECHK.TRANS64.TRYWAIT P0, [R12+URZ+0x80], R9 ;  /* 0x000080090c0075a7 */ /* 0x00866400080011ff */
[----:B-1----:R-:W-:Y:S05]  /*9110*/  @!P0 NANOSLEEP.SYNCS 0x989680 ;  /* 0x009896800000895d */ /* 0x002fea0003900000 */
[----:B------:R-:W1:Y:S02]  /*9120*/  @!P0 SYNCS.PHASECHK.TRANS64 P0, [R12+URZ+0x80], R9 ;  /* 0x000080090c0085a7 */ /* 0x000e6400080010ff */
[----:B-1----:R-:W-:Y:S05]  /*9130*/  @!P0 BRA `(.L_x_90) ;  /* 0xfffffffc00f08947 */ /* 0x002fea000383ffff */
[----:B------:R-:W-:Y:S05]  /*9140*/  BRA `(.L_x_167) ;  /* 0xffffffbc00fc7947 */ /* 0x000fea000383ffff */
.L_x_93:
[----:B------:R-:W-:Y:S07]  /*9150*/  MOV R0, UR29 ;  /* 0x0000001d00007c02 */ /* 0x000fee0008000f00 */
.L_x_168:
[----:B-1----:R1:W2:Y:S02]  /*9160*/  SYNCS.PHASECHK.TRANS64.TRYWAIT P2, [R0+URZ+0x78], R9 ;  /* 0x00007809000075a7 */ /* 0x0022a400080411ff */
[----:B--2---:R-:W-:Y:S05]  /*9170*/  @!P2 NANOSLEEP.SYNCS 0x989680 ;  /* 0x009896800000a95d */ /* 0x004fea0003900000 */
[----:B------:R-:W2:Y:S02]  /*9180*/  @!P2 SYNCS.PHASECHK.TRANS64 P2, [R0+URZ+0x78], R9 ;  /* 0x000078090000a5a7 */ /* 0x000ea400080410ff */
[----:B--2---:R-:W-:Y:S05]  /*9190*/  @!P2 BRA `(.L_x_168) ;  /* 0xfffffffc00f0a947 */ /* 0x004fea000383ffff */
[----:B------:R-:W-:Y:S05]  /*91a0*/  BRA `(.L_x_92) ;  /* 0xffffffc400607947 */ /* 0x000fea000383ffff */
.L_x_96:
[----:B------:R-:W-:Y:S07]  /*91b0*/  MOV R0, UR4 ;  /* 0x0000000400007c02 */ /* 0x000fee0008000f00 */
.L_x_169:
[----:B-1----:R1:W2:Y:S02]  /*91c0*/  SYNCS.PHASECHK.TRANS64.TRYWAIT P0, [R0+URZ+0x58], R9 ;  /* 0x00005809000075a7 */ /* 0x0022a400080011ff */
[----:B--2---:R-:W-:Y:S05]  /*91d0*/  @!P0 NANOSLEEP.SYNCS 0x989680 ;  /* 0x009896800000895d */ /* 0x004fea0003900000 */
[----:B------:R-:W2:Y:S02]  /*91e0*/  @!P0 SYNCS.PHASECHK.TRANS64 P0, [R0+URZ+0x58], R9 ;  /* 0x00005809000085a7 */ /* 0x000ea400080010ff */
[----:B--2---:R-:W-:Y:S05]  /*91f0*/  @!P0 BRA `(.L_x_169) ;  /* 0xfffffffc00f08947 */ /* 0x004fea000383ffff */
[----:B------:R-:W-:Y:S05]  /*9200*/  BRA `(.L_x_170) ;  /* 0xffffffc400c07947 */ /* 0x000fea000383ffff */
.L_x_97:
[----:B------:R-:W-:Y:S07]  /*9210*/  MOV R9, UR5 ;  /* 0x0000000500097c02 */ /* 0x000fee0008000f00 */
.L_x_171:
[----:B-1----:R1:W2:Y:S02]  /*9220*/  SYNCS.PHASECHK.TRANS64.TRYWAIT P0, [R9+URZ+0x58], R6 ;  /* 0x00005806090075a7 */ /* 0x0022a400080011ff */
[----:B--2---:R-:W-:Y:S05]  /*9230*/  @!P0 NANOSLEEP.SYNCS 0x989680 ;  /* 0x009896800000895d */ /* 0x004fea0003900000 */
[----:B------:R-:W2:Y:S02]  /*9240*/  @!P0 SYNCS.PHASECHK.TRANS64 P0, [R9+URZ+0x58], R6 ;  /* 0x00005806090085a7 */ /* 0x000ea400080010ff */
[----:B--2---:R-:W-:Y:S05]  /*9250*/  @!P0 BRA `(.L_x_171) ;  /* 0xfffffffc00f08947 */ /* 0x004fea000383ffff */
[----:B------:R-:W-:Y:S05]  /*9260*/  BRA `(.L_x_172) ;  /* 0xffffffc800387947 */ /* 0x000fea000383ffff */
.L_x_99:
[----:B------:R-:W-:-:S07]  /*9270*/  MOV R0, UR4 ;  /* 0x0000000400007c02 */ /* 0x000fce0008000f00 */
.L_x_173:
[----:B-1----:R1:W2:Y:S02]  /*9280*/  SYNCS.PHASECHK.TRANS64.TRYWAIT P0, [R0+URZ], R3 ;  /* 0x00000003000075a7 */ /* 0x0022a400080011ff */
[----:B--2---:R-:W-:Y:S05]  /*9290*/  @!P0 NANOSLEEP.SYNCS 0x989680 ;  /* 0x009896800000895d */ /* 0x004fea0003900000 */
[----:B------:R-:W2:Y:S02]  /*92a0*/  @!P0 SYNCS.PHASECHK.TRANS64 P0, [R0+URZ], R3 ;  /* 0x00000003000085a7 */ /* 0x000ea400080010ff */
[----:B--2---:R-:W-:Y:S05]  /*92b0*/  @!P0 BRA `(.L_x_173) ;  /* 0xfffffffc00f08947 */ /* 0x004fea000383ffff */
[----:B------:R-:W-:Y:S05]  /*92c0*/  BRA `(.L_x_174) ;  /* 0xffffffc800e87947 */ /* 0x000fea000383ffff */
.L_x_100:
[----:B------:R-:W-:-:S07]  /*92d0*/  MOV R0, UR5 ;  /* 0x0000000500007c02 */ /* 0x000fce0008000f00 */
.L_x_175:
[----:B-1----:R1:W2:Y:S02]  /*92e0*/  SYNCS.PHASECHK.TRANS64.TRYWAIT P0, [R0+URZ], R3 ;  /* 0x00000003000075a7 */ /* 0x0022a400080011ff */
[----:B--2---:R-:W-:Y:S05]  /*92f0*/  @!P0 NANOSLEEP.SYNCS 0x989680 ;  /* 0x009896800000895d */ /* 0x004fea0003900000 */
[----:B------:R-:W2:Y:S02]  /*9300*/  @!P0 SYNCS.PHASECHK.TRANS64 P0, [R0+URZ], R3 ;  /* 0x00000003000085a7 */ /* 0x000ea400080010ff */
[----:B--2---:R-:W-:Y:S05]  /*9310*/  @!P0 BRA `(.L_x_175) ;  /* 0xfffffffc00f08947 */ /* 0x004fea000383ffff */
[----:B------:R-:W-:Y:S05]  /*9320*/  BRA `(.L_x_176) ;  /* 0xffffffc800f47947 */ /* 0x000fea000383ffff */
.L_x_102:
[----:B-1----:R1:W2:Y:S02]  /*9330*/  SYNCS.PHASECHK.TRANS64.TRYWAIT P0, [R3+URZ+0x80], R0 ;  /* 0x00008000030075a7 */ /* 0x0022a400080011ff */
[----:B--2---:R-:W-:Y:S05]  /*9340*/  @!P0 NANOSLEEP.SYNCS 0x989680 ;  /* 0x009896800000895d */ /* 0x004fea0003900000 */
[----:B------:R-:W2:Y:S02]  /*9350*/  @!P0 SYNCS.PHASECHK.TRANS64 P0, [R3+URZ+0x80], R0 ;  /* 0x00008000030085a7 */ /* 0x000ea400080010ff */
[----:B--2---:R-:W-:Y:S05]  /*9360*/  @!P0 BRA `(.L_x_102) ;  /* 0xfffffffc00f08947 */ /* 0x004fea000383ffff */
[----:B------:R-:W-:Y:S05]  /*9370*/  BRA `(.L_x_177) ;  /* 0xffffffcc00f07947 */ /* 0x000fea000383ffff */
.L_x_112:
[----:B-1----:R1:W2:Y:S02]  /*9380*/  SYNCS.PHASECHK.TRANS64.TRYWAIT P1, [R0+URZ+0x40], R3 ;  /* 0x00004003000075a7 */ /* 0x0022a400080211ff */
[----:B--2---:R-:W-:Y:S05]  /*9390*/  @!P1 NANOSLEEP.SYNCS 0x989680 ;  /* 0x009896800000995d */ /* 0x004fea0003900000 */
[----:B------:R-:W2:Y:S02]  /*93a0*/  @!P1 SYNCS.PHASECHK.TRANS64 P1, [R0+URZ+0x40], R3 ;  /* 0x00004003000095a7 */ /* 0x000ea400080210ff */
[----:B--2---:R-:W-:Y:S05]  /*93b0*/  @!P1 BRA `(.L_x_112) ;  /* 0xfffffffc00f09947 */ /* 0x004fea000383ffff */
[----:B------:R-:W-:Y:S05]  /*93c0*/  BRA `(.L_x_111) ;  /* 0xffffffdc00887947 */ /* 0x000fea000383ffff */
.L_x_114:
[----:B-1----:R1:W4:Y:S02]  /*93d0*/  SYNCS.PHASECHK.TRANS64.TRYWAIT P0, [R75+URZ+0xa0], R2 ;  /* 0x0000a0024b0075a7 */ /* 0x00232400080011ff */
[----:B----4-:R-:W-:Y:S05]  /*93e0*/  @!P0 NANOSLEEP.SYNCS 0x989680 ;  /* 0x009896800000895d */ /* 0x010fea0003900000 */
[----:B------:R-:W4:Y:S02]  /*93f0*/  @!P0 SYNCS.PHASECHK.TRANS64 P0, [R75+URZ+0xa0], R2 ;  /* 0x0000a0024b0085a7 */ /* 0x000f2400080010ff */
[----:B----4-:R-:W-:Y:S05]  /*9400*/  @!P0 BRA `(.L_x_114) ;  /* 0xfffffffc00f08947 */ /* 0x010fea000383ffff */
[----:B------:R-:W-:Y:S05]  /*9410*/  BRA `(.L_x_113) ;  /* 0xffffffdc00c07947 */ /* 0x000fea000383ffff */
.L_x_125:
[----:B-1----:R1:W3:Y:S02]  /*9420*/  SYNCS.PHASECHK.TRANS64.TRYWAIT P0, [R2+URZ+0x40], R5 ;  /* 0x00004005020075a7 */ /* 0x0022e400080011ff */
[----:B---3--:R-:W-:Y:S05]  /*9430*/  @!P0 NANOSLEEP.SYNCS 0x989680 ;  /* 0x009896800000895d */ /* 0x008fea0003900000 */
[----:B------:R-:W3:Y:S02]  /*9440*/  @!P0 SYNCS.PHASECHK.TRANS64 P0, [R2+URZ+0x40], R5 ;  /* 0x00004005020085a7 */ /* 0x000ee400080010ff */
[----:B---3--:R-:W-:Y:S05]  /*9450*/  @!P0 BRA `(.L_x_125) ;  /* 0xfffffffc00f08947 */ /* 0x008fea000383ffff */
[----:B------:R-:W-:Y:S05]  /*9460*/  BRA `(.L_x_124) ;  /* 0xffffffe800047947 */ /* 0x000fea000383ffff */
        .weak           $__internal_0_$__cuda_sm10x_tcgen05_guardrail_trap_col_being_dealloced_not_returned_by_alloc
        .type           $__internal_0_$__cuda_sm10x_tcgen05_guardrail_trap_col_being_dealloced_not_returned_by_alloc,@function
        .size           $__internal_0_$__cuda_sm10x_tcgen05_guardrail_trap_col_being_dealloced_not_returned_by_alloc,($__internal_1_$__cuda_sm10x_tcgen05_guardrail_trap_phase_invalid_during_alloc - $__internal_0_$__cuda_sm10x_tcgen05_guardrail_trap_col_being_dealloced_not_returned_by_alloc)
$__internal_0_$__cuda_sm10x_tcgen05_guardrail_trap_col_being_dealloced_not_returned_by_alloc:
[----:B------:R-:W-:Y:S05]  /*9470*/  BPT.TRAP 0x1 ;  /* 0x000000040000795c */ /* 0x000fea0000300000 */
[----:B------:R-:W-:-:S04]  /*9480*/  HFMA2 R3, -RZ, RZ, 0, 0 ;  /* 0x00000000ff037431 */ /* 0x000fc800000001ff */
[----:B------:R-:W-:Y:S05]  /*9490*/  RET.REL.NODEC R2 `(_ZN7cutlass13device_kernelINS_4gemm6kernel13GemmUniversalIN4cute5tupleIJiiiiEEENS1_10collective13CollectiveMmaINS1_35MainloopSm100TmaUmmaWarpSpecializedILi4ELi2ELi4ENS5_IJNS4_1CILi2EEESB_NSA_ILi1EEEEEEEENS5_IJNSA_ILi128EEENSA_ILi64EEESF_EEENS_10tfloat32_tENS5_IJlSC_lEEESI_SJ_NS4_8TiledMMAINS4_8MMA_AtomIJNS4_23SM100_MMA_TF32_2x1SM_SSISI_SI_fLi128ELi64ELNS4_4UMMA5MajorE0ELSO_0ELNSN_7ScaleInE0ELSP_0EEEEEENS4_6LayoutINS5_IJSC_SC_SC_EEENS5_IJNSA_ILi0EEESU_SU_EEEEENS5_IJNS4_10UnderscoreESX_SX_EEEEENS4_28SM100_TMA_2SM_LOAD_MULTICASTENS4_14ComposedLayoutINS4_7SwizzleILi3ELi4ELi3EEENS4_18smem_ptr_flag_bitsILi32EEENSS_INS5_IJNSA_ILi8EEENSA_ILi32EEEEEENS5_IJS17_SC_EEEEEEEvNS4_8identityENS4_18SM100_TMA_2SM_LOADES1B_vS1C_EENS_8epilogue10collective18CollectiveEpilogueINS1F_23Sm100TmaWarpSpecializedILi3ELi2ELi16ELb1ELb0EEEJNS5_IJSG_SG_SF_EEENS5_IJNSS_ISG_SC_EENSS_INS5_IJNSA_ILi16EEESB_EEENS5_IJSC_S17_EEEEEEEESI_SJ_SI_SJ_NS1F_6fusion15FusionCallbacksIS1J_NS1R_17LinearCombinationISI_fSI_fLNS_15FloatRoundStyleE2EEES1K_S1Q_JEEENS4_5SM1004TMEM4LOAD26SM100_TMEM_LOAD_32dp32b16xENS4_13SM90_TMA_LOADENS11_INS12_ILi2ELi4ELi3EEES15_NSS_INS5_IJS16_S1M_EEENS5_IJS1M_SC_EEEEEEENS4_39AutoVectorizingCopyWithAssumedAlignmentILi128EEENS4_14SM90_TMA_STOREES26_S28_S28_EEEvvEEEEvNT_6ParamsE) ;  /* 0xffffff6802d87950 */ /* 0x000fea0003c3ffff */
        .weak           $__internal_1_$__cuda_sm10x_tcgen05_guardrail_trap_phase_invalid_during_alloc
        .type           $__internal_1_$__cuda_sm10x_tcgen05_guardrail_trap_phase_invalid_during_alloc,@function
        .size           $__internal_1_$__cuda_sm10x_tcgen05_guardrail_trap_phase_invalid_during_alloc,($__internal_2_$__cuda_sm10x_tcgen05_guardrail_trap_unallocated_columns_being_dealloced - $__internal_1_$__cuda_sm10x_tcgen05_guardrail_trap_phase_invalid_during_alloc)
$__internal_1_$__cuda_sm10x_tcgen05_guardrail_trap_phase_invalid_during_alloc:
[----:B------:R-:W-:Y:S05]  /*94a0*/  BPT.TRAP 0x1 ;  /* 0x000000040000795c */ /* 0x000fea0000300000 */
[----:B------:R-:W-:-:S04]  /*94b0*/  MOV R7, 0x0 ;  /* 0x0000000000077802 */ /* 0x000fc80000000f00 */
[----:B------:R-:W-:Y:S05]  /*94c0*/  RET.REL.NODEC R6 `(_ZN7cutlass13device_kernelINS_4gemm6kernel13GemmUniversalIN4cute5tupleIJiiiiEEENS1_10collective13CollectiveMmaINS1_35MainloopSm100TmaUmmaWarpSpecializedILi4ELi2ELi4ENS5_IJNS4_1CILi2EEESB_NSA_ILi1EEEEEEEENS5_IJNSA_ILi128EEENSA_ILi64EEESF_EEENS_10tfloat32_tENS5_IJlSC_lEEESI_SJ_NS4_8TiledMMAINS4_8MMA_AtomIJNS4_23SM100_MMA_TF32_2x1SM_SSISI_SI_fLi128ELi64ELNS4_4UMMA5MajorE0ELSO_0ELNSN_7ScaleInE0ELSP_0EEEEEENS4_6LayoutINS5_IJSC_SC_SC_EEENS5_IJNSA_ILi0EEESU_SU_EEEEENS5_IJNS4_10UnderscoreESX_SX_EEEEENS4_28SM100_TMA_2SM_LOAD_MULTICASTENS4_14ComposedLayoutINS4_7SwizzleILi3ELi4ELi3EEENS4_18smem_ptr_flag_bitsILi32EEENSS_INS5_IJNSA_ILi8EEENSA_ILi32EEEEEENS5_IJS17_SC_EEEEEEEvNS4_8identityENS4_18SM100_TMA_2SM_LOADES1B_vS1C_EENS_8epilogue10collective18CollectiveEpilogueINS1F_23Sm100TmaWarpSpecializedILi3ELi2ELi16ELb1ELb0EEEJNS5_IJSG_SG_SF_EEENS5_IJNSS_ISG_SC_EENSS_INS5_IJNSA_ILi16EEESB_EEENS5_IJSC_S17_EEEEEEEESI_SJ_SI_SJ_NS1F_6fusion15FusionCallbacksIS1J_NS1R_17LinearCombinationISI_fSI_fLNS_15FloatRoundStyleE2EEES1K_S1Q_JEEENS4_5SM1004TMEM4LOAD26SM100_TMEM_LOAD_32dp32b16xENS4_13SM90_TMA_LOADENS11_INS12_ILi2ELi4ELi3EEES15_NSS_INS5_IJS16_S1M_EEENS5_IJS1M_SC_EEEEEEENS4_39AutoVectorizingCopyWithAssumedAlignmentILi128EEENS4_14SM90_TMA_STOREES26_S28_S28_EEEvvEEEEvNT_6ParamsE) ;  /* 0xffffff6806cc7950 */ /* 0x000fea0003c3ffff */
        .weak           $__internal_2_$__cuda_sm10x_tcgen05_guardrail_trap_unallocated_columns_being_dealloced
        .type           $__internal_2_$__cuda_sm10x_tcgen05_guardrail_trap_unallocated_columns_being_dealloced,@function
        .size           $__internal_2_$__cuda_sm10x_tcgen05_guardrail_trap_unallocated_columns_being_dealloced,(.L_x_179 - $__internal_2_$__cuda_sm10x_tcgen05_guardrail_trap_unallocated_columns_being_dealloced)
$__internal_2_$__cuda_sm10x_tcgen05_guardrail_trap_unallocated_columns_being_dealloced:
[----:B------:R-:W-:Y:S05]  /*94d0*/  BPT.TRAP 0x1 ;  /* 0x000000040000795c */ /* 0x000fea0000300000 */
[----:B------:R-:W-:-:S04]  /*94e0*/  HFMA2 R3, -RZ, RZ, 0, 0 ;  /* 0x00000000ff037431 */ /* 0x000fc800000001ff */
[----:B------:R-:W-:Y:S05]  /*94f0*/  RET.REL.NODEC R2 `(_ZN7cutlass13device_kernelINS_4gemm6kernel13GemmUniversalIN4cute5tupleIJiiiiEEENS1_10collective13CollectiveMmaINS1_35MainloopSm100TmaUmmaWarpSpecializedILi4ELi2ELi4ENS5_IJNS4_1CILi2EEESB_NSA_ILi1EEEEEEEENS5_IJNSA_ILi128EEENSA_ILi64EEESF_EEENS_10tfloat32_tENS5_IJlSC_lEEESI_SJ_NS4_8TiledMMAINS4_8MMA_AtomIJNS4_23SM100_MMA_TF32_2x1SM_SSISI_SI_fLi128ELi64ELNS4_4UMMA5MajorE0ELSO_0ELNSN_7ScaleInE0ELSP_0EEEEEENS4_6LayoutINS5_IJSC_SC_SC_EEENS5_IJNSA_ILi0EEESU_SU_EEEEENS5_IJNS4_10UnderscoreESX_SX_EEEEENS4_28SM100_TMA_2SM_LOAD_MULTICASTENS4_14ComposedLayoutINS4_7SwizzleILi3ELi4ELi3EEENS4_18smem_ptr_flag_bitsILi32EEENSS_INS5_IJNSA_ILi8EEENSA_ILi32EEEEEENS5_IJS17_SC_EEEEEEEvNS4_8identityENS4_18SM100_TMA_2SM_LOADES1B_vS1C_EENS_8epilogue10collective18CollectiveEpilogueINS1F_23Sm100TmaWarpSpecializedILi3ELi2ELi16ELb1ELb0EEEJNS5_IJSG_SG_SF_EEENS5_IJNSS_ISG_SC_EENSS_INS5_IJNSA_ILi16EEESB_EEENS5_IJSC_S17_EEEEEEEESI_SJ_SI_SJ_NS1F_6fusion15FusionCallbacksIS1J_NS1R_17LinearCombinationISI_fSI_fLNS_15FloatRoundStyleE2EEES1K_S1Q_JEEENS4_5SM1004TMEM4LOAD26SM100_TMEM_LOAD_32dp32b16xENS4_13SM90_TMA_LOADENS11_INS12_ILi2ELi4ELi3EEES15_NSS_INS5_IJS16_S1M_EEENS5_IJS1M_SC_EEEEEEENS4_39AutoVectorizingCopyWithAssumedAlignmentILi128EEENS4_14SM90_TMA_STOREES26_S28_S28_EEEvvEEEEvNT_6ParamsE) ;  /* 0xffffff6802c07950 */ /* 0x000fea0003c3ffff */
.L_x_178:
[----:B------:R-:W-:-:S00]  /*9500*/  BRA `(.L_x_178) ;  /* 0xfffffffc00fc7947 */ /* 0x000fc0000383ffff */
[----:B------:R-:W-:-:S00]  /*9510*/  NOP ;  /* 0x0000000000007918 */ /* 0x000fc00000000000 */
        /* <DEDUP_REMOVED lines=14> */
.L_x_179:


//--------------------- .nv.global.init           --------------------------
	.section	.nv.global.init,"aw",@progbits
.nv.global.init:
	.type		$str$27,@object
	.size		$str$27,($str$28 - $str$27)
$str$27:
        /*0000*/ 	.byte	0x28, 0x61, 0x64, 0x64, 0x72, 0x65, 0x73, 0x73, 0x20, 0x26, 0x20, 0x6d, 0x61, 0x73, 0x6b, 0x29
        /*0010*/ 	.byte	0x20, 0x3d, 0x3d, 0x20, 0x30, 0x00
	.type		$str$28,@object
	.size		$str$28,($str$26 - $str$28)
$str$28:
        /*0016*/ 	.byte	0x2f, 0x74, 0x6d, 0x70, 0x2f, 0x63, 0x75, 0x74, 0x6c, 0x61, 0x73, 0x73, 0x5f, 0x73, 0x77, 0x65
        /*0026*/ 	.byte	0x65, 0x70, 0x5f, 0x73, 0x72, 0x63, 0x2f, 0x69, 0x6e, 0x63, 0x6c, 0x75, 0x64, 0x65, 0x2f, 0x63
        /*0036*/ 	.byte	0x75, 0x74, 0x65, 0x2f, 0x70, 0x6f, 0x69, 0x6e, 0x74, 0x65, 0x72, 0x5f, 0x66, 0x6c, 0x61, 0x67
        /*0046*/ 	.byte	0x67, 0x65, 0x64, 0x2e, 0x68, 0x70, 0x70, 0x00
	.type		$str$26,@object
	.size		$str$26,($str$25 - $str$26)
$str$26:
        /*004e*/ 	.byte	0x2f, 0x74, 0x6d, 0x70, 0x2f, 0x63, 0x75, 0x74, 0x6c, 0x61, 0x73, 0x73, 0x5f, 0x73, 0x77, 0x65
        /*005e*/ 	.byte	0x65, 0x70, 0x5f, 0x73, 0x72, 0x63, 0x2f, 0x69, 0x6e, 0x63, 0x6c, 0x75, 0x64, 0x65, 0x2f, 0x63
        /*006e*/ 	.byte	0x75, 0x74, 0x65, 0x2f, 0x61, 0x74, 0x6f, 0x6d, 0x2f, 0x63, 0x6f, 0x70, 0x79, 0x5f, 0x74, 0x72
        /*007e*/ 	.byte	0x61, 0x69, 0x74, 0x73, 0x5f, 0x73, 0x6d, 0x31, 0x30, 0x30, 0x2e, 0x68, 0x70, 0x70, 0x00
	.type		$str$25,@object
	.size		$str$25,(__unnamed_1 - $str$25)
$str$25:
        /*008d*/ 	.byte	0x28, 0x28, 0x75, 0x69, 0x6e, 0x74, 0x33, 0x32, 0x5f, 0x74, 0x28, 0x74, 0x68, 0x72, 0x65, 0x61
        /*009d*/ 	.byte	0x64, 0x49, 0x64, 0x78, 0x2e, 0x78, 0x29, 0x20, 0x2f, 0x20, 0x33, 0x32, 0x29, 0x20, 0x25, 0x20
        /*00ad*/ 	.byte	0x34, 0x29, 0x20, 0x3d, 0x3d, 0x20, 0x28, 0x28, 0x28, 0x74, 0x6d, 0x65, 0x6d, 0x5f, 0x61, 0x64
        /*00bd*/ 	.byte	0x64, 0x72, 0x20, 0x3e, 0x3e, 0x20, 0x31, 0x36, 0x29, 0x20, 0x2f, 0x20, 0x33, 0x32, 0x29, 0x20
        /*00cd*/ 	.byte	0x25, 0x20, 0x34, 0x29, 0x00
	.type		__unnamed_1,@object
	.size		__unnamed_1,(__unnamed_2 - __unnamed_1)
__unnamed_1:
        /*00d2*/ 	.byte	0x61, 0x75, 0x74, 0x6f, 0x20, 0x63, 0x75, 0x74, 0x65, 0x3a, 0x3a, 0x61, 0x73, 0x5f, 0x70, 0x6f
        /* <DEDUP_REMOVED lines=24> */
        /*0262*/ 	.byte	0x43, 0x3c, 0x32, 0x30, 0x34, 0x38, 0x3e, 0x3e, 0x3e, 0x3e, 0x5d, 0x00
	.type		__unnamed_2,@object
	.size		__unnamed_2,(.L_2 - __unnamed_2)
__unnamed_2:
        /* <DEDUP_REMOVED lines=42> */
        /*050e*/ 	.byte	0x3e, 0x5d, 0x00
.L_2:


//--------------------- .nv.shared._ZN7cutlass13device_kernelINS_4gemm6kernel13GemmUniversalIN4cute5tupleIJiiiiEEENS1_10collective13CollectiveMmaINS1_35MainloopSm100TmaUmmaWarpSpecializedILi4ELi2ELi4ENS5_IJNS4_1CILi2EEESB_NSA_ILi1EEEEEEEENS5_IJNSA_ILi128EEENSA_ILi64EEESF_EEENS_10tfloat32_tENS5_IJlSC_lEEESI_SJ_NS4_8TiledMMAINS4_8MMA_AtomIJNS4_23SM100_MMA_TF32_2x1SM_SSISI_SI_fLi128ELi64ELNS4_4UMMA5MajorE0ELSO_0ELNSN_7ScaleInE0ELSP_0EEEEEENS4_6LayoutINS5_IJSC_SC_SC_EEENS5_IJNSA_ILi0EEESU_SU_EEEEENS5_IJNS4_10UnderscoreESX_SX_EEEEENS4_28SM100_TMA_2SM_LOAD_MULTICASTENS4_14ComposedLayoutINS4_7SwizzleILi3ELi4ELi3EEENS4_18smem_ptr_flag_bitsILi32EEENSS_INS5_IJNSA_ILi8EEENSA_ILi32EEEEEENS5_IJS17_SC_EEEEEEEvNS4_8identityENS4_18SM100_TMA_2SM_LOADES1B_vS1C_EENS_8epilogue10collective18CollectiveEpilogueINS1F_23Sm100TmaWarpSpecializedILi3ELi2ELi16ELb1ELb0EEEJNS5_IJSG_SG_SF_EEENS5_IJNSS_ISG_SC_EENSS_INS5_IJNSA_ILi16EEESB_EEENS5_IJSC_S17_EEEEEEEESI_SJ_SI_SJ_NS1F_6fusion15FusionCallbacksIS1J_NS1R_17LinearCombinationISI_fSI_fLNS_15FloatRoundStyleE2EEES1K_S1Q_JEEENS4_5SM1004TMEM4LOAD26SM100_TMEM_LOAD_32dp32b16xENS4_13SM90_TMA_LOADENS11_INS12_ILi2ELi4ELi3EEES15_NSS_INS5_IJS16_S1M_EEENS5_IJS1M_SC_EEEEEEENS4_39AutoVectorizingCopyWithAssumedAlignmentILi128EEENS4_14SM90_TMA_STOREES26_S28_S28_EEEvvEEEEvNT_6ParamsE --------------------------
	.section	.nv.shared._ZN7cutlass13device_kernelINS_4gemm6kernel13GemmUniversalIN4cute5tupleIJiiiiEEENS1_10collective13CollectiveMmaINS1_35MainloopSm100TmaUmmaWarpSpecializedILi4ELi2ELi4ENS5_IJNS4_1CILi2EEESB_NSA_ILi1EEEEEEEENS5_IJNSA_ILi128EEENSA_ILi64EEESF_EEENS_10tfloat32_tENS5_IJlSC_lEEESI_SJ_NS4_8TiledMMAINS4_8MMA_AtomIJNS4_23SM100_MMA_TF32_2x1SM_SSISI_SI_fLi128ELi64ELNS4_4UMMA5MajorE0ELSO_0ELNSN_7ScaleInE0ELSP_0EEEEEENS4_6LayoutINS5_IJSC_SC_SC_EEENS5_IJNSA_ILi0EEESU_SU_EEEEENS5_IJNS4_10UnderscoreESX_SX_EEEEENS4_28SM100_TMA_2SM_LOAD_MULTICASTENS4_14ComposedLayoutINS4_7SwizzleILi3ELi4ELi3EEENS4_18smem_ptr_flag_bitsILi32EEENSS_INS5_IJNSA_ILi8EEENSA_ILi32EEEEEENS5_IJS17_SC_EEEEEEEvNS4_8identityENS4_18SM100_TMA_2SM_LOADES1B_vS1C_EENS_8epilogue10collective18CollectiveEpilogueINS1F_23Sm100TmaWarpSpecializedILi3ELi2ELi16ELb1ELb0EEEJNS5_IJSG_SG_SF_EEENS5_IJNSS_ISG_SC_EENSS_INS5_IJNSA_ILi16EEESB_EEENS5_IJSC_S17_EEEEEEEESI_SJ_SI_SJ_NS1F_6fusion15FusionCallbacksIS1J_NS1R_17LinearCombinationISI_fSI_fLNS_15FloatRoundStyleE2EEES1K_S1Q_JEEENS4_5SM1004TMEM4LOAD26SM100_TMEM_LOAD_32dp32b16xENS4_13SM90_TMA_LOADENS11_INS12_ILi2ELi4ELi3EEES15_NSS_INS5_IJS16_S1M_EEENS5_IJS1M_SC_EEEEEEENS4_39AutoVectorizingCopyWithAssumedAlignmentILi128EEENS4_14SM90_TMA_STOREES26_S28_S28_EEEvvEEEEvNT_6ParamsE,"aw",@nobits
	.sectionflags	@""
	.align	16
	.zero		1024


//--------------------- .nv.shared.reserved.0     --------------------------
	.section	.nv.shared.reserved.0,"aw",@nobits
	.weak		__nv_reservedSMEM_offset_0_alias
	.size		__nv_reservedSMEM_offset_0_alias, 0, 64
	.other		__nv_reservedSMEM_offset_0_alias,@"STO_CUDA_RESERVED_SHARED STV_DEFAULT"
__nv_reservedSMEM_offset_0_alias:
	.zero		0
.nv.shared.reserved.0:
	.zero		64
	.weak		__nv_reservedSMEM_tcgen05_partition
	.type		__nv_reservedSMEM_tcgen05_partition,@object
	.size		__nv_reservedSMEM_tcgen05_partition,(.L_0 - __nv_reservedSMEM_tcgen05_partition)
__nv_reservedSMEM_tcgen05_partition:
	.zero		32
.L_0:


//--------------------- .nv.global                --------------------------
	.section	.nv.global,"aw",@nobits
.nv.global:
	.type		_ZN40_INTERNAL_75e0a75c_4_k_cu_057fba64_101334cute1_E,@object
	.size		_ZN40_INTERNAL_75e0a75c_4_k_cu_057fba64_101334cute1_E,(_ZN40_INTERNAL_75e0a75c_4_k_cu_057fba64_101334cuda3std3__45__cpo6cbeginE - _ZN40_INTERNAL_75e0a75c_4_k_cu_057fba64_101334cute1_E)
_ZN40_INTERNAL_75e0a75c_4_k_cu_057fba64_101334cute1_E:
	.zero		1
	.type		_ZN40_INTERNAL_75e0a75c_4_k_cu_057fba64_101334cuda3std3__45__cpo6cbeginE,@object
	.size		_ZN40_INTERNAL_75e0a75c_4_k_cu_057fba64_101334cuda3std3__45__cpo6cbeginE,(_ZN40_INTERNAL_75e0a75c_4_k_cu_057fba64_101334cuda3std3__48in_placeE - _ZN40_INTERNAL_75e0a75c_4_k_cu_057fba64_101334cuda3std3__45__cpo6cbeginE)
_ZN40_INTERNAL_75e0a75c_4_k_cu_057fba64_101334cuda3std3__45__cpo6cbeginE:
	.zero		1
	.type		_ZN40_INTERNAL_75e0a75c_4_k_cu_057fba64_101334cuda3std3__48in_placeE,@object
	.size		_ZN40_INTERNAL_75e0a75c_4_k_cu_057fba64_101334cuda3std3__48in_placeE,(_ZN40_INTERNAL_75e0a75c_4_k_cu_057fba64_101334cuda3std6ranges3__45__cpo9iter_moveE - _ZN40_INTERNAL_75e0a75c_4_k_cu_057fba64_101334cuda3std3__48in_placeE)
_ZN40_INTERNAL_75e0a75c_4_k_cu_057fba64_101334cuda3std3__48in_placeE:
	.zero		1
	.type		_ZN40_INTERNAL_75e0a75c_4_k_cu_057fba64_101334cuda3std6ranges3__45__cpo9iter_moveE,@object
	.size		_ZN40_INTERNAL_75e0a75c_4_k_cu_057fba64_101334cuda3std6ranges3__45__cpo9iter_moveE,(_ZN40_INTERNAL_75e0a75c_4_k_cu_057fba64_101334cuda3std3__45__cpo5beginE - _ZN40_INTERNAL_75e0a75c_4_k_cu_057fba64_101334cuda3std6ranges3__45__cpo9iter_moveE)
_ZN40_INTERNAL_75e0a75c_4_k_cu_057fba64_101334cuda3std6ranges3__45__cpo9iter_moveE:
	.zero		1
	.type		_ZN40_INTERNAL_75e0a75c_4_k_cu_057fba64_101334cuda3std3__45__cpo5beginE,@object
	.size		_ZN40_INTERNAL_75e0a75c_4_k_cu_057fba64_101334cuda3std3__45__cpo5beginE,(_ZN40_INTERNAL_75e0a75c_4_k_cu_057fba64_101334cuda3std3__442_GLOBAL__N__75e0a75c_4_k_cu_057fba64_101336ignoreE - _ZN40_INTERNAL_75e0a75c_4_k_cu_057fba64_101334cuda3std3__45__cpo5beginE)
_ZN40_INTERNAL_75e0a75c_4_k_cu_057fba64_101334cuda3std3__45__cpo5beginE:
	.zero		1
	.type		_ZN40_INTERNAL_75e0a75c_4_k_cu_057fba64_101334cuda3std3__442_GLOBAL__N__75e0a75c_4_k_cu_057fba64_101336ignoreE,@object
	.size		_ZN40_INTERNAL_75e0a75c_4_k_cu_057fba64_101334cuda3std3__442_GLOBAL__N__75e0a75c_4_k_cu_057fba64_101336ignoreE,(_ZN40_INTERNAL_75e0a75c_4_k_cu_057fba64_101334cute7productE - _ZN40_INTERNAL_75e0a75c_4_k_cu_057fba64_101334cuda3std3__442_GLOBAL__N__75e0a75c_4_k_cu_057fba64_101336ignoreE)
_ZN40_INTERNAL_75e0a75c_4_k_cu_057fba64_101334cuda3std3__442_GLOBAL__N__75e0a75c_4_k_cu_057fba64_101336ignoreE:
	.zero		1
	.type		_ZN40_INTERNAL_75e0a75c_4_k_cu_057fba64_101334cute7productE,@object
	.size		_ZN40_INTERNAL_75e0a75c_4_k_cu_057fba64_101334cute7productE,(_ZN40_INTERNAL_75e0a75c_4_k_cu_057fba64_101334cuda3std3__45__cpo3endE - _ZN40_INTERNAL_75e0a75c_4_k_cu_057fba64_101334cute7productE)
_ZN40_INTERNAL_75e0a75c_4_k_cu_057fba64_101334cute7productE:
	.zero		1
	.type		_ZN40_INTERNAL_75e0a75c_4_k_cu_057fba64_101334cuda3std3__45__cpo3endE,@object
	.size		_ZN40_INTERNAL_75e0a75c_4_k_cu_057fba64_101334cuda3std3__45__cpo3endE,(_ZN40_INTERNAL_75e0a75c_4_k_cu_057fba64_101334cuda3std3__419piecewise_constructE - _ZN40_INTERNAL_75e0a75c_4_k_cu_057fba64_101334cuda3std3__45__cpo3endE)
_ZN40_INTERNAL_75e0a75c_4_k_cu_057fba64_101334cuda3std3__45__cpo3endE:
	.zero		1
	.type		_ZN40_INTERNAL_75e0a75c_4_k_cu_057fba64_101334cuda3std3__419piecewise_constructE,@object
	.size		_ZN40_INTERNAL_75e0a75c_4_k_cu_057fba64_101334cuda3std3__419piecewise_constructE,(_ZN40_INTERNAL_75e0a75c_4_k_cu_057fba64_101334cuda3std3__45__cpo4cendE - _ZN40_INTERNAL_75e0a75c_4_k_cu_057fba64_101334cuda3std3__419piecewise_constructE)
_ZN40_INTERNAL_75e0a75c_4_k_cu_057fba64_101334cuda3std3__419piecewise_constructE:
	.zero		1
	.type		_ZN40_INTERNAL_75e0a75c_4_k_cu_057fba64_101334cuda3std3__45__cpo4cendE,@object
	.size		_ZN40_INTERNAL_75e0a75c_4_k_cu_057fba64_101334cuda3std3__45__cpo4cendE,(_ZN40_INTERNAL_75e0a75c_4_k_cu_057fba64_101334cuda3std6ranges3__45__cpo4swapE - _ZN40_INTERNAL_75e0a75c_4_k_cu_057fba64_101334cuda3std3__45__cpo4cendE)
_ZN40_INTERNAL_75e0a75c_4_k_cu_057fba64_101334cuda3std3__45__cpo4cendE:
	.zero		1
	.type		_ZN40_INTERNAL_75e0a75c_4_k_cu_057fba64_101334cuda3std6ranges3__45__cpo4swapE,@object
	.size		_ZN40_INTERNAL_75e0a75c_4_k_cu_057fba64_101334cuda3std6ranges3__45__cpo4swapE,(.L_10 - _ZN40_INTERNAL_75e0a75c_4_k_cu_057fba64_101334cuda3std6ranges3__45__cpo4swapE)
_ZN40_INTERNAL_75e0a75c_4_k_cu_057fba64_101334cuda3std6ranges3__45__cpo4swapE:
	.zero		1
.L_10:


//--------------------- .nv.constant0._ZN7cutlass13device_kernelINS_4gemm6kernel13GemmUniversalIN4cute5tupleIJiiiiEEENS1_10collective13CollectiveMmaINS1_35MainloopSm100TmaUmmaWarpSpecializedILi4ELi2ELi4ENS5_IJNS4_1CILi2EEESB_NSA_ILi1EEEEEEEENS5_IJNSA_ILi128EEENSA_ILi64EEESF_EEENS_10tfloat32_tENS5_IJlSC_lEEESI_SJ_NS4_8TiledMMAINS4_8MMA_AtomIJNS4_23SM100_MMA_TF32_2x1SM_SSISI_SI_fLi128ELi64ELNS4_4UMMA5MajorE0ELSO_0ELNSN_7ScaleInE0ELSP_0EEEEEENS4_6LayoutINS5_IJSC_SC_SC_EEENS5_IJNSA_ILi0EEESU_SU_EEEEENS5_IJNS4_10UnderscoreESX_SX_EEEEENS4_28SM100_TMA_2SM_LOAD_MULTICASTENS4_14ComposedLayoutINS4_7SwizzleILi3ELi4ELi3EEENS4_18smem_ptr_flag_bitsILi32EEENSS_INS5_IJNSA_ILi8EEENSA_ILi32EEEEEENS5_IJS17_SC_EEEEEEEvNS4_8identityENS4_18SM100_TMA_2SM_LOADES1B_vS1C_EENS_8epilogue10collective18CollectiveEpilogueINS1F_23Sm100TmaWarpSpecializedILi3ELi2ELi16ELb1ELb0EEEJNS5_IJSG_SG_SF_EEENS5_IJNSS_ISG_SC_EENSS_INS5_IJNSA_ILi16EEESB_EEENS5_IJSC_S17_EEEEEEEESI_SJ_SI_SJ_NS1F_6fusion15FusionCallbacksIS1J_NS1R_17LinearCombinationISI_fSI_fLNS_15FloatRoundStyleE2EEES1K_S1Q_JEEENS4_5SM1004TMEM4LOAD26SM100_TMEM_LOAD_32dp32b16xENS4_13SM90_TMA_LOADENS11_INS12_ILi2ELi4ELi3EEES15_NSS_INS5_IJS16_S1M_EEENS5_IJS1M_SC_EEEEEEENS4_39AutoVectorizingCopyWithAssumedAlignmentILi128EEENS4_14SM90_TMA_STOREES26_S28_S28_EEEvvEEEEvNT_6ParamsE --------------------------
	.section	.nv.constant0._ZN7cutlass13device_kernelINS_4gemm6kernel13GemmUniversalIN4cute5tupleIJiiiiEEENS1_10collective13CollectiveMmaINS1_35MainloopSm100TmaUmmaWarpSpecializedILi4ELi2ELi4ENS5_IJNS4_1CILi2EEESB_NSA_ILi1EEEEEEEENS5_IJNSA_ILi128EEENSA_ILi64EEESF_EEENS_10tfloat32_tENS5_IJlSC_lEEESI_SJ_NS4_8TiledMMAINS4_8MMA_AtomIJNS4_23SM100_MMA_TF32_2x1SM_SSISI_SI_fLi128ELi64ELNS4_4UMMA5MajorE0ELSO_0ELNSN_7ScaleInE0ELSP_0EEEEEENS4_6LayoutINS5_IJSC_SC_SC_EEENS5_IJNSA_ILi0EEESU_SU_EEEEENS5_IJNS4_10UnderscoreESX_SX_EEEEENS4_28SM100_TMA_2SM_LOAD_MULTICASTENS4_14ComposedLayoutINS4_7SwizzleILi3ELi4ELi3EEENS4_18smem_ptr_flag_bitsILi32EEENSS_INS5_IJNSA_ILi8EEENSA_ILi32EEEEEENS5_IJS17_SC_EEEEEEEvNS4_8identityENS4_18SM100_TMA_2SM_LOADES1B_vS1C_EENS_8epilogue10collective18CollectiveEpilogueINS1F_23Sm100TmaWarpSpecializedILi3ELi2ELi16ELb1ELb0EEEJNS5_IJSG_SG_SF_EEENS5_IJNSS_ISG_SC_EENSS_INS5_IJNSA_ILi16EEESB_EEENS5_IJSC_S17_EEEEEEEESI_SJ_SI_SJ_NS1F_6fusion15FusionCallbacksIS1J_NS1R_17LinearCombinationISI_fSI_fLNS_15FloatRoundStyleE2EEES1K_S1Q_JEEENS4_5SM1004TMEM4LOAD26SM100_TMEM_LOAD_32dp32b16xENS4_13SM90_TMA_LOADENS11_INS12_ILi2ELi4ELi3EEES15_NSS_INS5_IJS16_S1M_EEENS5_IJS1M_SC_EEEEEEENS4_39AutoVectorizingCopyWithAssumedAlignmentILi128EEENS4_14SM90_TMA_STOREES26_S28_S28_EEEvvEEEEvNT_6ParamsE,"a",@progbits
	.sectionflags	@""
	.align	4
.nv.constant0._ZN7cutlass13device_kernelINS_4gemm6kernel13GemmUniversalIN4cute5tupleIJiiiiEEENS1_10collective13CollectiveMmaINS1_35MainloopSm100TmaUmmaWarpSpecializedILi4ELi2ELi4ENS5_IJNS4_1CILi2EEESB_NSA_ILi1EEEEEEEENS5_IJNSA_ILi128EEENSA_ILi64EEESF_EEENS_10tfloat32_tENS5_IJlSC_lEEESI_SJ_NS4_8TiledMMAINS4_8MMA_AtomIJNS4_23SM100_MMA_TF32_2x1SM_SSISI_SI_fLi128ELi64ELNS4_4UMMA5MajorE0ELSO_0ELNSN_7ScaleInE0ELSP_0EEEEEENS4_6LayoutINS5_IJSC_SC_SC_EEENS5_IJNSA_ILi0EEESU_SU_EEEEENS5_IJNS4_10UnderscoreESX_SX_EEEEENS4_28SM100_TMA_2SM_LOAD_MULTICASTENS4_14ComposedLayoutINS4_7SwizzleILi3ELi4ELi3EEENS4_18smem_ptr_flag_bitsILi32EEENSS_INS5_IJNSA_ILi8EEENSA_ILi32EEEEEENS5_IJS17_SC_EEEEEEEvNS4_8identityENS4_18SM100_TMA_2SM_LOADES1B_vS1C_EENS_8epilogue10collective18CollectiveEpilogueINS1F_23Sm100TmaWarpSpecializedILi3ELi2ELi16ELb1ELb0EEEJNS5_IJSG_SG_SF_EEENS5_IJNSS_ISG_SC_EENSS_INS5_IJNSA_ILi16EEESB_EEENS5_IJSC_S17_EEEEEEEESI_SJ_SI_SJ_NS1F_6fusion15FusionCallbacksIS1J_NS1R_17LinearCombinationISI_fSI_fLNS_15FloatRoundStyleE2EEES1K_S1Q_JEEENS4_5SM1004TMEM4LOAD26SM100_TMEM_LOAD_32dp32b16xENS4_13SM90_TMA_LOADENS11_INS12_ILi2ELi4ELi3EEES15_NSS_INS5_IJS16_S1M_EEENS5_IJS1M_SC_EEEEEEENS4_39AutoVectorizingCopyWithAssumedAlignmentILi128EEENS4_14SM90_TMA_STOREES26_S28_S28_EEEvvEEEEvNT_6ParamsE:
	.zero		2944


//--------------------- SYMBOLS --------------------------

	.type		.nv.reservedSmem.offset0,@object
	.size		.nv.reservedSmem.offset0,0x4
	.type		.nv.reservedSmem.cap,@object
	.size		.nv.reservedSmem.cap,0x4
	.type		__assertfail,@function
